	.headerflags	@"EF_CUDA_TEXMODE_UNIFIED EF_CUDA_64BIT_ADDRESS EF_CUDA_SM80 EF_CUDA_VIRTUAL_SM(EF_CUDA_SM80)"
	.elftype	@"ET_EXEC"


//--------------------- .nv.info                  --------------------------
	.section	.nv.info,"",@"SHT_CUDA_INFO"
	.align	4


	//----- nvinfo : EIATTR_REGCOUNT
	.align		4
        /*0000*/ 	.byte	0x04, 0x2f
        /*0002*/ 	.short	(.L_1 - .L_0)
	.align		4
.L_0:
        /*0004*/ 	.word	index@(candidate0)
        /*0008*/ 	.word	0x0000004e


	//----- nvinfo : EIATTR_MAX_STACK_SIZE
	.align		4
.L_1:
        /*000c*/ 	.byte	0x04, 0x23
        /*000e*/ 	.short	(.L_3 - .L_2)
	.align		4
.L_2:
        /*0010*/ 	.word	index@(candidate0)
        /*0014*/ 	.word	0x00000000


	//----- nvinfo : EIATTR_MIN_STACK_SIZE
	.align		4
.L_3:
        /*0018*/ 	.byte	0x04, 0x12
        /*001a*/ 	.short	(.L_5 - .L_4)
	.align		4
.L_4:
        /*001c*/ 	.word	index@(candidate0)
        /*0020*/ 	.word	0x00000000


	//----- nvinfo : EIATTR_FRAME_SIZE
	.align		4
.L_5:
        /*0024*/ 	.byte	0x04, 0x11
        /*0026*/ 	.short	(.L_7 - .L_6)
	.align		4
.L_6:
        /*0028*/ 	.word	index@(candidate0)
        /*002c*/ 	.word	0x00000000
.L_7:


//--------------------- .nv.info.candidate0       --------------------------
	.section	.nv.info.candidate0,"",@"SHT_CUDA_INFO"
	.align	4


	//----- nvinfo : EIATTR_CUDA_API_VERSION
	.align		4
        /*0000*/ 	.byte	0x04, 0x37
        /*0002*/ 	.short	(.L_9 - .L_8)
.L_8:
        /*0004*/ 	.word	0x00000075


	//----- nvinfo : EIATTR_SW2861232_WAR
	.align		4
.L_9:
        /*0008*/ 	.byte	0x01, 0x35
	.zero		2


	//----- nvinfo : EIATTR_PARAM_CBANK
	.align		4
        /*000c*/ 	.byte	0x04, 0x0a
        /*000e*/ 	.short	(.L_11 - .L_10)
	.align		4
.L_10:
        /*0010*/ 	.word	index@(.nv.constant0.candidate0)
        /*0014*/ 	.short	0x0160
        /*0016*/ 	.short	0x0018


	//----- nvinfo : EIATTR_CBANK_PARAM_SIZE
	.align		4
.L_11:
        /*0018*/ 	.byte	0x03, 0x19
        /*001a*/ 	.short	0x0018


	//----- nvinfo : EIATTR_KPARAM_INFO
	.align		4
        /*001c*/ 	.byte	0x04, 0x17
        /*001e*/ 	.short	(.L_13 - .L_12)
.L_12:
        /*0020*/ 	.word	0x00000000
        /*0024*/ 	.short	0x0002
        /*0026*/ 	.short	0x0010
        /*0028*/ 	.byte	0x00, 0xf0, 0x21, 0x00


	//----- nvinfo : EIATTR_KPARAM_INFO
	.align		4
.L_13:
        /*002c*/ 	.byte	0x04, 0x17
        /*002e*/ 	.short	(.L_15 - .L_14)
.L_14:
        /*0030*/ 	.word	0x00000000
        /*0034*/ 	.short	0x0001
        /*0036*/ 	.short	0x0008
        /*0038*/ 	.byte	0x00, 0xf0, 0x21, 0x00


	//----- nvinfo : EIATTR_KPARAM_INFO
	.align		4
.L_15:
        /*003c*/ 	.byte	0x04, 0x17
        /*003e*/ 	.short	(.L_17 - .L_16)
.L_16:
        /*0040*/ 	.word	0x00000000
        /*0044*/ 	.short	0x0000
        /*0046*/ 	.short	0x0000
        /*0048*/ 	.byte	0x00, 0xf0, 0x21, 0x00


	//----- nvinfo : EIATTR_MAXREG_COUNT
	.align		4
.L_17:
        /*004c*/ 	.byte	0x03, 0x1b
        /*004e*/ 	.short	0x00ff


	//----- nvinfo : EIATTR_EXIT_INSTR_OFFSETS
	.align		4
        /*0050*/ 	.byte	0x04, 0x1c
        /*0052*/ 	.short	(.L_19 - .L_18)


	//   ....[0]....
.L_18:
        /*0054*/ 	.word	0x00005f50


	//----- nvinfo : EIATTR_MAX_THREADS
	.align		4
.L_19:
        /*0058*/ 	.byte	0x04, 0x05
        /*005a*/ 	.short	(.L_21 - .L_20)
.L_20:
        /*005c*/ 	.word	0x000000e0
        /*0060*/ 	.word	0x00000001
        /*0064*/ 	.word	0x00000001
.L_21:


//--------------------- .nv.rel.action            --------------------------
	.section	.nv.rel.action,"",@"SHT_CUDA_RELOCINFO"
	.align	8
	.sectionentsize	8
        /*0000*/ 	.byte	0x4b, 0x00, 0x00, 0x00, 0x00, 0x00, 0x00, 0x00, 0x00, 0x02, 0x02, 0x08, 0x10, 0x0a, 0x2f, 0x22
        /* <DEDUP_REMOVED lines=13> */


//--------------------- .nv.constant0.candidate0  --------------------------
	.section	.nv.constant0.candidate0,"a",@progbits
	.align	4
.nv.constant0.candidate0:
	.zero		376


//--------------------- .text.candidate0          --------------------------
	.section	.text.candidate0,"ax",@progbits
	.sectionflags	@"SHF_BARRIERS=1"
	.sectioninfo	@"SHI_REGISTERS=78"
	.align	128
        .global         candidate0
        .type           candidate0,@function
        .size           candidate0,(.L_x_3 - candidate0)
        .other          candidate0,@"STO_CUDA_ENTRY STV_DEFAULT"
candidate0:
.text.candidate0:
[----:B------:R-:W-:-:S02]  /*0000*/  MOV R1, c[0x0][0x28] ;  /* 0x00000a0000017a02 */ /* 0x000fc40000000f00 */
[----:B------:R-:W0:Y:S01]  /*0010*/  S2R R0, SR_TID.X ;  /* 0x0000000000007919 */ /* 0x000e220000002100 */
[----:B------:R-:W-:Y:S01]  /*0020*/  HFMA2.MMA R2, -RZ, RZ, 0, 0 ;  /* 0x00000000ff027435 */ /* 0x000fe200000001ff */
[----:B------:R-:W-:Y:S01]  /*0030*/  MOV R61, RZ ;  /* 0x000000ff003d7202 */ /* 0x000fe20000000f00 */
[----:B------:R-:W-:Y:S01]  /*0040*/  HFMA2.MMA R4, -RZ, RZ, 0, 0 ;  /* 0x00000000ff047435 */ /* 0x000fe200000001ff */
[----:B------:R-:W1:Y:S01]  /*0050*/  S2R R5, SR_CTAID.X ;  /* 0x0000000000057919 */ /* 0x000e620000002500 */
[----:B------:R-:W-:Y:S01]  /*0060*/  CS2R R56, SRZ ;  /* 0x0000000000387805 */ /* 0x000fe2000001ff00 */
[----:B------:R-:W-:Y:S01]  /*0070*/  CS2R R12, SRZ ;  /* 0x00000000000c7805 */ /* 0x000fe2000001ff00 */
[----:B------:R-:W-:Y:S01]  /*0080*/  CS2R R14, SRZ ;  /* 0x00000000000e7805 */ /* 0x000fe2000001ff00 */
[----:B------:R-:W-:Y:S01]  /*0090*/  CS2R R46, SRZ ;  /* 0x00000000002e7805 */ /* 0x000fe2000001ff00 */
[----:B------:R-:W-:Y:S01]  /*00a0*/  ULDC.64 UR4, c[0x0][0x118] ;  /* 0x0000460000047ab9 */ /* 0x000fe20000000a00 */
[----:B0-----:R-:W-:-:S02]  /*00b0*/  MOV R3, R0 ;  /* 0x0000000000037202 */ /* 0x001fc40000000f00 */
[C---:B------:R-:W-:Y:S01]  /*00c0*/  SHF.L.U32 R8, R0.reuse, 0x2, RZ ;  /* 0x0000000200087819 */ /* 0x040fe200000006ff */
[----:B-1----:R-:W-:Y:S01]  /*00d0*/  IMAD.HI R4, R5, -0x6db6db6d, R4 ;  /* 0x9249249305047827 */ /* 0x002fe200078e0204 */
[----:B------:R-:W-:Y:S02]  /*00e0*/  SHF.L.U32 R6, R0, 0x1, RZ ;  /* 0x0000000100067819 */ /* 0x000fe400000006ff */
[----:B------:R-:W-:Y:S01]  /*00f0*/  LOP3.LUT R60, R8, 0xffffff00, RZ, 0xc0, !PT ;  /* 0xffffff00083c7812 */ /* 0x000fe200078ec0ff */
[----:B------:R-:W-:Y:S01]  /*0100*/  IMAD.HI R2, R0, -0x6db6db6d, R2 ;  /* 0x9249249300027827 */ /* 0x000fe200078e0202 */
[----:B------:R-:W-:Y:S02]  /*0110*/  SHF.R.U32.HI R9, RZ, 0x1f, R4 ;  /* 0x0000001fff097819 */ /* 0x000fe40000011604 */
[----:B------:R-:W-:Y:S02]  /*0120*/  LOP3.LUT R10, R6, 0x7e, RZ, 0xc0, !PT ;  /* 0x0000007e060a7812 */ /* 0x000fe400078ec0ff */
[----:B------:R-:W-:-:S02]  /*0130*/  SHF.R.U32.HI R3, RZ, 0x1f, R2 ;  /* 0x0000001fff037819 */ /* 0x000fc40000011602 */
[----:B------:R-:W-:Y:S02]  /*0140*/  LEA.HI.SX32 R9, R4, R9, 0x1e ;  /* 0x0000000904097211 */ /* 0x000fe400078ff2ff */
[-C--:B------:R-:W-:Y:S02]  /*0150*/  LEA.HI.SX32 R7, R2, R3.reuse, 0x1c ;  /* 0x0000000302077211 */ /* 0x080fe400078fe2ff */
[C---:B------:R-:W-:Y:S01]  /*0160*/  SHF.L.U32 R17, R9.reuse, 0xe, RZ ;  /* 0x0000000e09117819 */ /* 0x040fe200000006ff */
[----:B------:R-:W-:Y:S01]  /*0170*/  IMAD R65, R9, -0x7, R5 ;  /* 0xfffffff909417824 */ /* 0x000fe200078e0205 */
[----:B------:R-:W-:Y:S01]  /*0180*/  IADD3 R5, R8, 0x1180, RZ ;  /* 0x0000118008057810 */ /* 0x000fe20007ffe0ff */
[C---:B------:R-:W-:Y:S01]  /*0190*/  IMAD R4, R7.reuse, -0x1c, R0 ;  /* 0xffffffe407047824 */ /* 0x040fe200078e0200 */
[----:B------:R-:W-:Y:S02]  /*01a0*/  LEA.HI.SX32 R3, R2, R3, 0x1d ;  /* 0x0000000302037211 */ /* 0x000fe400078feaff */
[C---:B------:R-:W-:Y:S01]  /*01b0*/  IADD3 R9, R8.reuse, 0x1f80, RZ ;  /* 0x00001f8008097810 */ /* 0x040fe20007ffe0ff */
[----:B------:R-:W-:Y:S01]  /*01c0*/  IMAD R4, R7, 0xc4, R4 ;  /* 0x000000c407047824 */ /* 0x000fe200078e0204 */
[C---:B------:R-:W-:Y:S01]  /*01d0*/  IADD3 R7, R8.reuse, 0x1880, RZ ;  /* 0x0000188008077810 */ /* 0x040fe20007ffe0ff */
[----:B------:R-:W-:Y:S01]  /*01e0*/  IMAD R63, R3, -0xe, R0 ;  /* 0xfffffff2033f7824 */ /* 0x000fe200078e0200 */
[C---:B------:R-:W-:Y:S01]  /*01f0*/  IADD3 R2, R8.reuse, 0x380, RZ ;  /* 0x0000038008027810 */ /* 0x040fe20007ffe0ff */
[----:B------:R-:W-:Y:S01]  /*0200*/  IMAD R65, R65, 0x1c, R4 ;  /* 0x0000001c41417824 */ /* 0x000fe200078e0204 */
[----:B------:R-:W-:-:S02]  /*0210*/  IADD3 R4, R8, 0xa80, RZ ;  /* 0x00000a8008047810 */ /* 0x000fc40007ffe0ff */
[C---:B------:R-:W-:Y:S02]  /*0220*/  IADD3 R16, R8.reuse, 0x2680, RZ ;  /* 0x0000268008107810 */ /* 0x040fe40007ffe0ff */
[C---:B------:R-:W-:Y:S02]  /*0230*/  IADD3 R18, R8.reuse, 0x2d80, RZ ;  /* 0x00002d8008127810 */ /* 0x040fe40007ffe0ff */
[C---:B------:R-:W-:Y:S02]  /*0240*/  IADD3 R19, R8.reuse, 0x3480, RZ ;  /* 0x0000348008137810 */ /* 0x040fe40007ffe0ff */
[----:B------:R-:W-:Y:S02]  /*0250*/  IADD3 R21, R8, 0x3b80, RZ ;  /* 0x00003b8008157810 */ /* 0x000fe40007ffe0ff */
[C---:B------:R-:W-:Y:S02]  /*0260*/  IADD3 R58, R6.reuse, 0x40, RZ ;  /* 0x00000040063a7810 */ /* 0x040fe40007ffe0ff */
[----:B------:R-:W-:-:S02]  /*0270*/  IADD3 R11, R6, 0x41, RZ ;  /* 0x00000041060b7810 */ /* 0x000fc40007ffe0ff */
[----:B------:R-:W-:Y:S02]  /*0280*/  LOP3.LUT R4, R4, 0xffffff00, RZ, 0xc0, !PT ;  /* 0xffffff0004047812 */ /* 0x000fe400078ec0ff */
[----:B------:R-:W-:Y:S02]  /*0290*/  IADD3 R60, R10, R17, R60 ;  /* 0x000000110a3c7210 */ /* 0x000fe40007ffe03c */
[----:B------:R-:W-:Y:S02]  /*02a0*/  LOP3.LUT R6, R5, 0xffffff00, RZ, 0xc0, !PT ;  /* 0xffffff0005067812 */ /* 0x000fe400078ec0ff */
[----:B------:R-:W-:Y:S02]  /*02b0*/  LOP3.LUT R8, R7, 0xffffff00, RZ, 0xc0, !PT ;  /* 0xffffff0007087812 */ /* 0x000fe400078ec0ff */
[----:B------:R-:W-:Y:S02]  /*02c0*/  LOP3.LUT R10, R9, 0xffffff00, RZ, 0xc0, !PT ;  /* 0xffffff00090a7812 */ /* 0x000fe400078ec0ff */
[----:B------:R-:W-:-:S02]  /*02d0*/  LOP3.LUT R2, R2, 0xffffff00, RZ, 0xc0, !PT ;  /* 0xffffff0002027812 */ /* 0x000fc400078ec0ff */
[----:B------:R-:W-:Y:S02]  /*02e0*/  LOP3.LUT R16, R16, 0xffffff00, RZ, 0xc0, !PT ;  /* 0xffffff0010107812 */ /* 0x000fe400078ec0ff */
[----:B------:R-:W-:Y:S02]  /*02f0*/  LOP3.LUT R18, R18, 0xffffff00, RZ, 0xc0, !PT ;  /* 0xffffff0012127812 */ /* 0x000fe400078ec0ff */
[----:B------:R-:W-:Y:S02]  /*0300*/  LOP3.LUT R20, R19, 0xffffff00, RZ, 0xc0, !PT ;  /* 0xffffff0013147812 */ /* 0x000fe400078ec0ff */
[----:B------:R-:W-:Y:S02]  /*0310*/  LOP3.LUT R22, R21, 0xffffff00, RZ, 0xc0, !PT ;  /* 0xffffff0015167812 */ /* 0x000fe400078ec0ff */
[----:B------:R-:W-:Y:S02]  /*0320*/  LEA R62, R3, 0x3800, 0xb ;  /* 0x00003800033e7811 */ /* 0x000fe400078e58ff */
[----:B------:R-:W-:-:S02]  /*0330*/  IADD3 R3, R17, R4, RZ ;  /* 0x0000000411037210 */ /* 0x000fc40007ffe0ff */
[C---:B------:R-:W-:Y:S02]  /*0340*/  IADD3 R4, R17.reuse, R6, RZ ;  /* 0x0000000611047210 */ /* 0x040fe40007ffe0ff */
[C---:B------:R-:W-:Y:S02]  /*0350*/  IADD3 R5, R17.reuse, R8, RZ ;  /* 0x0000000811057210 */ /* 0x040fe40007ffe0ff */
[----:B------:R-:W-:Y:S02]  /*0360*/  IADD3 R6, R17, R10, RZ ;  /* 0x0000000a11067210 */ /* 0x000fe40007ffe0ff */
[----:B------:R-:W-:Y:S02]  /*0370*/  ISETP.GT.AND P0, PT, R0, 0x3f, PT ;  /* 0x0000003f0000780c */ /* 0x000fe40003f04270 */
[----:B------:R-:W-:Y:S02]  /*0380*/  LOP3.LUT R58, R58, 0x7e, RZ, 0xc0, !PT ;  /* 0x0000007e3a3a7812 */ /* 0x000fe400078ec0ff */
[----:B------:R-:W-:-:S02]  /*0390*/  LOP3.LUT R11, R11, 0x7f, RZ, 0xc0, !PT ;  /* 0x0000007f0b0b7812 */ /* 0x000fc400078ec0ff */
[C---:B------:R-:W-:Y:S02]  /*03a0*/  IADD3 R59, R17.reuse, R2, RZ ;  /* 0x00000002113b7210 */ /* 0x040fe40007ffe0ff */
[C---:B------:R-:W-:Y:S02]  /*03b0*/  IADD3 R7, R17.reuse, R16, RZ ;  /* 0x0000001011077210 */ /* 0x040fe40007ffe0ff */
[C---:B------:R-:W-:Y:S02]  /*03c0*/  IADD3 R8, R17.reuse, R18, RZ ;  /* 0x0000001211087210 */ /* 0x040fe40007ffe0ff */
[C---:B------:R-:W-:Y:S02]  /*03d0*/  IADD3 R9, R17.reuse, R20, RZ ;  /* 0x0000001411097210 */ /* 0x040fe40007ffe0ff */
[----:B------:R-:W-:Y:S02]  /*03e0*/  IADD3 R10, R17, R22, RZ ;  /* 0x00000016110a7210 */ /* 0x000fe40007ffe0ff */
[----:B------:R-:W-:-:S02]  /*03f0*/  LEA R64, R0, R17, 0x1 ;  /* 0x0000001100407211 */ /* 0x000fc400078e08ff */
.L_x_1:
[----:B------:R-:W-:Y:S02]  /*0400*/  MOV R2, 0x4 ;  /* 0x0000000400027802 */ /* 0x000fe40000000f00 */
[C---:B------:R-:W-:Y:S01]  /*0410*/  LEA R27, R61.reuse, R60, 0x7 ;  /* 0x0000003c3d1b7211 */ /* 0x040fe200078e38ff */
[----:B------:R-:W-:Y:S01]  /*0420*/  IMAD R29, R61, 0x6200, R65 ;  /* 0x000062003d1d7824 */ /* 0x000fe200078e0241 */
[----:B------:R-:W-:Y:S06]  /*0430*/  BAR.SYNC 0x0 ;  /* 0x0000000000007b1d */ /* 0x000fec0000000000 */
[----:B------:R-:W-:-:S05]  /*0440*/  IMAD.WIDE R26, R27, R2, c[0x0][0x168] ;  /* 0x00005a001b1a7625 */ /* 0x000fca00078e0202 */
[----:B------:R-:W2:Y:S04]  /*0450*/  LDG.E.CONSTANT R18, [R26.64] ;  /* 0x000000041a127981 */ /* 0x000ea8000c1e9900 */
[----:B------:R-:W2:Y:S04]  /*0460*/  LDG.E.CONSTANT R19, [R26.64+0x4] ;  /* 0x000004041a137981 */ /* 0x000ea8000c1e9900 */
[----:B------:R-:W3:Y:S04]  /*0470*/  LDG.E.CONSTANT R16, [R26.64+0x1c00] ;  /* 0x001c00041a107981 */ /* 0x000ee8000c1e9900 */
[----:B------:R-:W3:Y:S04]  /*0480*/  LDG.E.CONSTANT R17, [R26.64+0x1c04] ;  /* 0x001c04041a117981 */ /* 0x000ee8000c1e9900 */
[----:B------:R-:W4:Y:S04]  /*0490*/  LDG.E.CONSTANT R22, [R26.64+0x5400] ;  /* 0x005400041a167981 */ /* 0x000f28000c1e9900 */
[----:B------:R-:W4:Y:S04]  /*04a0*/  LDG.E.CONSTANT R23, [R26.64+0x5404] ;  /* 0x005404041a177981 */ /* 0x000f28000c1e9900 */
[----:B------:R-:W5:Y:S04]  /*04b0*/  LDG.E.CONSTANT R20, [R26.64+0x7000] ;  /* 0x007000041a147981 */ /* 0x000f68000c1e9900 */
[----:B------:R-:W5:Y:S04]  /*04c0*/  LDG.E.CONSTANT R21, [R26.64+0x7004] ;  /* 0x007004041a157981 */ /* 0x000f68000c1e9900 */
[----:B------:R-:W5:Y:S04]  /*04d0*/  LDG.E.CONSTANT R24, [R26.64+0x3800] ;  /* 0x003800041a187981 */ /* 0x000f68000c1e9900 */
[----:B------:R-:W5:Y:S01]  /*04e0*/  LDG.E.CONSTANT R25, [R26.64+0x3804] ;  /* 0x003804041a197981 */ /* 0x000f62000c1e9900 */
[----:B------:R-:W-:Y:S01]  /*04f0*/  IMAD.WIDE R28, R29, R2, c[0x0][0x160] ;  /* 0x000058001d1c7625 */ /* 0x000fe200078e0202 */
[----:B------:R-:W-:-:S02]  /*0500*/  LEA R32, R61, R3, 0x7 ;  /* 0x000000033d207211 */ /* 0x000fc400078e38ff */
[----:B------:R-:W-:Y:S02]  /*0510*/  LEA R30, R61, R59, 0x7 ;  /* 0x0000003b3d1e7211 */ /* 0x000fe400078e38ff */
[----:B------:R0:W5:Y:S01]  /*0520*/  LDG.E.CONSTANT R71, [R28.64] ;  /* 0x000000041c477981 */ /* 0x000162000c1e9900 */
[----:B------:R-:W-:-:S03]  /*0530*/  LOP3.LUT R35, R32, R11, RZ, 0xfc, !PT ;  /* 0x0000000b20237212 */ /* 0x000fc600078efcff */
[----:B------:R0:W5:Y:S01]  /*0540*/  LDG.E.CONSTANT R70, [R28.64+0x1880] ;  /* 0x001880041c467981 */ /* 0x000162000c1e9900 */
[----:B------:R-:W-:-:S03]  /*0550*/  LOP3.LUT R31, R30, R58, RZ, 0xfc, !PT ;  /* 0x0000003a1e1f7212 */ /* 0x000fc600078efcff */
[----:B------:R0:W5:Y:S01]  /*0560*/  LDG.E.CONSTANT R69, [R28.64+0x3100] ;  /* 0x003100041c457981 */ /* 0x000162000c1e9900 */
[----:B------:R-:W-:-:S03]  /*0570*/  LOP3.LUT R33, R30, R11, RZ, 0xfc, !PT ;  /* 0x0000000b1e217212 */ /* 0x000fc600078efcff */
[----:B------:R0:W5:Y:S04]  /*0580*/  LDG.E.CONSTANT R68, [R28.64+0x4980] ;  /* 0x004980041c447981 */ /* 0x000168000c1e9900 */
        /* <DEDUP_REMOVED lines=11> */
[----:B------:R0:W5:Y:S02]  /*0640*/  LDG.E.CONSTANT R67, [R28.64+0x16f80] ;  /* 0x016f80041c437981 */ /* 0x000164000c1e9900 */
[----:B0-----:R-:W-:-:S02]  /*0650*/  LOP3.LUT R29, R32, R58, RZ, 0xfc, !PT ;  /* 0x0000003a201d7212 */ /* 0x001fc400078efcff */
[C---:B------:R-:W-:Y:S02]  /*0660*/  LEA R32, R61.reuse, R4, 0x7 ;  /* 0x000000043d207211 */ /* 0x040fe400078e38ff */
[----:B------:R-:W-:-:S04]  /*0670*/  LEA R36, R61, R6, 0x7 ;  /* 0x000000063d247211 */ /* 0x000fc800078e38ff */
[C---:B------:R-:W-:Y:S02]  /*0680*/  LOP3.LUT R37, R36.reuse, R58, RZ, 0xfc, !PT ;  /* 0x0000003a24257212 */ /* 0x040fe400078efcff */
[----:B------:R-:W-:Y:S02]  /*0690*/  LOP3.LUT R39, R36, R11, RZ, 0xfc, !PT ;  /* 0x0000000b24277212 */ /* 0x000fe400078efcff */
[C---:B------:R-:W-:Y:S02]  /*06a0*/  LEA R36, R61.reuse, R7, 0x7 ;  /* 0x000000073d247211 */ /* 0x040fe400078e38ff */
[C---:B------:R-:W-:Y:S02]  /*06b0*/  LEA R40, R61.reuse, R8, 0x7 ;  /* 0x000000083d287211 */ /* 0x040fe400078e38ff */
[----:B------:R-:W-:Y:S02]  /*06c0*/  LEA R42, R61, R9, 0x7 ;  /* 0x000000093d2a7211 */ /* 0x000fe400078e38ff */
[----:B------:R-:W-:-:S02]  /*06d0*/  LOP3.LUT R41, R40, R11, RZ, 0xfc, !PT ;  /* 0x0000000b28297212 */ /* 0x000fc400078efcff */
[----:B------:R-:W-:Y:S02]  /*06e0*/  LOP3.LUT R43, R42, R58, RZ, 0xfc, !PT ;  /* 0x0000003a2a2b7212 */ /* 0x000fe400078efcff */
[----:B------:R-:W-:-:S04]  /*06f0*/  LEA R72, R61, R10, 0x7 ;  /* 0x0000000a3d487211 */ /* 0x000fc800078e38ff */
[C---:B------:R-:W-:Y:S02]  /*0700*/  LOP3.LUT R73, R72.reuse, R58, RZ, 0xfc, !PT ;  /* 0x0000003a48497212 */ /* 0x040fe400078efcff */
[----:B------:R-:W-:Y:S02]  /*0710*/  LOP3.LUT R75, R72, R11, RZ, 0xfc, !PT ;  /* 0x0000000b484b7212 */ /* 0x000fe400078efcff */
[----:B------:R-:W-:Y:S01]  /*0720*/  @!P0 LEA R72, R61, R64, 0x7 ;  /* 0x000000403d488211 */ /* 0x000fe200078e38ff */
[----:B--2---:R0:W-:Y:S04]  /*0730*/  STS.64 [R0.X8+0x3800], R18 ;  /* 0x0038001200007388 */ /* 0x0041e80000008a00 */
[----:B---3--:R1:W-:Y:S04]  /*0740*/  STS.64 [R0.X8+0x4600], R16 ;  /* 0x0046001000007388 */ /* 0x0083e80000008a00 */
[----:B0-----:R0:W2:Y:S04]  /*0750*/  LDG.E.CONSTANT R18, [R26.64+0xa800] ;  /* 0x00a800041a127981 */ /* 0x0010a8000c1e9900 */
[----:B----4-:R-:W-:Y:S04]  /*0760*/  STS.64 [R0.X8+0x6200], R22 ;  /* 0x0062001600007388 */ /* 0x010fe80000008a00 */
[----:B-1----:R0:W3:Y:S04]  /*0770*/  LDG.E.CONSTANT R16, [R26.64+0x8c00] ;  /* 0x008c00041a107981 */ /* 0x0020e8000c1e9900 */
[----:B-----5:R1:W-:Y:S04]  /*0780*/  STS.64 [R0.X8+0x7000], R20 ;  /* 0x0070001400007388 */ /* 0x0203e80000008a00 */
[----:B------:R0:W3:Y:S04]  /*0790*/  LDG.E.CONSTANT R17, [R26.64+0x8c04] ;  /* 0x008c04041a117981 */ /* 0x0000e8000c1e9900 */
[----:B------:R0:W2:Y:S04]  /*07a0*/  LDG.E.CONSTANT R19, [R26.64+0xa804] ;  /* 0x00a804041a137981 */ /* 0x0000a8000c1e9900 */
[----:B-1----:R0:W4:Y:S04]  /*07b0*/  LDG.E.CONSTANT R20, [R26.64+0xc400] ;  /* 0x00c400041a147981 */ /* 0x002128000c1e9900 */
[----:B------:R0:W4:Y:S04]  /*07c0*/  LDG.E.CONSTANT R21, [R26.64+0xc404] ;  /* 0x00c404041a157981 */ /* 0x000128000c1e9900 */
[----:B------:R0:W5:Y:S04]  /*07d0*/  LDG.E.CONSTANT R22, [R26.64+0xe000] ;  /* 0x00e000041a167981 */ /* 0x000168000c1e9900 */
[----:B------:R0:W5:Y:S04]  /*07e0*/  LDG.E.CONSTANT R23, [R26.64+0xe004] ;  /* 0x00e004041a177981 */ /* 0x000168000c1e9900 */
[----:B------:R1:W-:Y:S01]  /*07f0*/  STS.64 [R0.X8+0x5400], R24 ;  /* 0x0054001800007388 */ /* 0x0003e20000008a00 */
[----:B0-----:R-:W-:-:S04]  /*0800*/  IMAD.WIDE R26, R29, R2, c[0x0][0x168] ;  /* 0x00005a001d1a7625 */ /* 0x001fc800078e0202 */
[----:B------:R-:W-:-:S04]  /*0810*/  IMAD.WIDE R28, R35, R2, c[0x0][0x168] ;  /* 0x00005a00231c7625 */ /* 0x000fc800078e0202 */
[-C--:B-1----:R-:W-:Y:S01]  /*0820*/  IMAD.WIDE R24, R31, R2.reuse, c[0x0][0x168] ;  /* 0x00005a001f187625 */ /* 0x082fe200078e0202 */
[C---:B------:R-:W-:Y:S01]  /*0830*/  LOP3.LUT R35, R32.reuse, R11, RZ, 0xfc, !PT ;  /* 0x0000000b20237212 */ /* 0x040fe200078efcff */
[----:B------:R0:W5:Y:S02]  /*0840*/  LDG.E.CONSTANT R26, [R26.64] ;  /* 0x000000041a1a7981 */ /* 0x000164000c1e9900 */
[----:B------:R-:W-:Y:S01]  /*0850*/  IMAD.WIDE R30, R33, R2, c[0x0][0x168] ;  /* 0x00005a00211e7625 */ /* 0x000fe200078e0202 */
[----:B------:R-:W-:Y:S01]  /*0860*/  LOP3.LUT R33, R32, R58, RZ, 0xfc, !PT ;  /* 0x0000003a20217212 */ /* 0x000fe200078efcff */
[----:B------:R1:W5:Y:S01]  /*0870*/  LDG.E.CONSTANT R24, [R24.64] ;  /* 0x0000000418187981 */ /* 0x000362000c1e9900 */
[----:B------:R-:W-:-:S03]  /*0880*/  LEA R32, R61, R5, 0x7 ;  /* 0x000000053d207211 */ /* 0x000fc600078e38ff */
[----:B0-----:R0:W5:Y:S04]  /*0890*/  LDG.E.CONSTANT R27, [R28.64] ;  /* 0x000000041c1b7981 */ /* 0x001168000c1e9900 */
[----:B-1----:R1:W5:Y:S01]  /*08a0*/  LDG.E.CONSTANT R25, [R30.64] ;  /* 0x000000041e197981 */ /* 0x002362000c1e9900 */
[----:B0-----:R-:W-:Y:S01]  /*08b0*/  IMAD.WIDE R28, R33, R2, c[0x0][0x168] ;  /* 0x00005a00211c7625 */ /* 0x001fe200078e0202 */
[----:B------:R-:W-:-:S03]  /*08c0*/  LOP3.LUT R33, R32, R58, RZ, 0xfc, !PT ;  /* 0x0000003a20217212 */ /* 0x000fc600078efcff */
[-C--:B-1----:R-:W-:Y:S01]  /*08d0*/  IMAD.WIDE R30, R35, R2.reuse, c[0x0][0x168] ;  /* 0x00005a00231e7625 */ /* 0x082fe200078e0202 */
[----:B------:R-:W-:Y:S01]  /*08e0*/  LOP3.LUT R35, R32, R11, RZ, 0xfc, !PT ;  /* 0x0000000b20237212 */ /* 0x000fe200078efcff */
[----:B------:R0:W5:Y:S04]  /*08f0*/  LDG.E.CONSTANT R28, [R28.64] ;  /* 0x000000041c1c7981 */ /* 0x000168000c1e9900 */
[-C--:B------:R-:W-:Y:S01]  /*0900*/  IMAD.WIDE R34, R35, R2.reuse, c[0x0][0x168] ;  /* 0x00005a0023227625 */ /* 0x080fe200078e0202 */
[----:B0-----:R0:W5:Y:S03]  /*0910*/  LDG.E.CONSTANT R29, [R30.64] ;  /* 0x000000041e1d7981 */ /* 0x001166000c1e9900 */
[----:B0-----:R-:W-:-:S04]  /*0920*/  IMAD.WIDE R30, R33, R2, c[0x0][0x168] ;  /* 0x00005a00211e7625 */ /* 0x001fc800078e0202 */
[----:B------:R-:W-:Y:S02]  /*0930*/  IMAD.WIDE R32, R37, R2, c[0x0][0x168] ;  /* 0x00005a0025207625 */ /* 0x000fe400078e0202 */
[----:B------:R0:W5:Y:S01]  /*0940*/  LDG.E.CONSTANT R30, [R30.64] ;  /* 0x000000041e1e7981 */ /* 0x000162000c1e9900 */
[----:B------:R-:W-:-:S03]  /*0950*/  LOP3.LUT R37, R36, R58, RZ, 0xfc, !PT ;  /* 0x0000003a24257212 */ /* 0x000fc600078efcff */
[----:B------:R1:W5:Y:S04]  /*0960*/  LDG.E.CONSTANT R32, [R32.64] ;  /* 0x0000000420207981 */ /* 0x000368000c1e9900 */
[----:B0-----:R0:W5:Y:S02]  /*0970*/  LDG.E.CONSTANT R31, [R34.64] ;  /* 0x00000004221f7981 */ /* 0x001164000c1e9900 */
[----:B0-----:R-:W-:Y:S01]  /*0980*/  IMAD.WIDE R34, R39, R2, c[0x0][0x168] ;  /* 0x00005a0027227625 */ /* 0x001fe200078e0202 */
[----:B------:R-:W-:-:S04]  /*0990*/  LOP3.LUT R39, R36, R11, RZ, 0xfc, !PT ;  /* 0x0000000b24277212 */ /* 0x000fc800078efcff */
[----:B-1----:R0:W5:Y:S01]  /*09a0*/  LDG.E.CONSTANT R33, [R34.64] ;  /* 0x0000000422217981 */ /* 0x002162000c1e9900 */
[----:B------:R-:W-:-:S04]  /*09b0*/  IMAD.WIDE R38, R39, R2, c[0x0][0x168] ;  /* 0x00005a0027267625 */ /* 0x000fc800078e0202 */
[----:B0-----:R-:W-:Y:S01]  /*09c0*/  IMAD.WIDE R34, R37, R2, c[0x0][0x168] ;  /* 0x00005a0025227625 */ /* 0x001fe200078e0202 */
[----:B------:R-:W-:-:S05]  /*09d0*/  LOP3.LUT R37, R40, R58, RZ, 0xfc, !PT ;  /* 0x0000003a28257212 */ /* 0x000fca00078efcff */
[----:B------:R0:W5:Y:S01]  /*09e0*/  LDG.E.CONSTANT R34, [R34.64] ;  /* 0x0000000422227981 */ /* 0x000162000c1e9900 */
[----:B------:R-:W-:-:S04]  /*09f0*/  IMAD.WIDE R36, R37, R2, c[0x0][0x168] ;  /* 0x00005a0025247625 */ /* 0x000fc800078e0202 */
[-C--:B------:R-:W-:Y:S02]  /*0a00*/  IMAD.WIDE R40, R41, R2.reuse, c[0x0][0x168] ;  /* 0x00005a0029287625 */ /* 0x080fe400078e0202 */
[----:B------:R1:W5:Y:S04]  /*0a10*/  LDG.E.CONSTANT R36, [R36.64] ;  /* 0x0000000424247981 */ /* 0x000368000c1e9900 */
[----:B0-----:R0:W5:Y:S04]  /*0a20*/  LDG.E.CONSTANT R35, [R38.64] ;  /* 0x0000000426237981 */ /* 0x001168000c1e9900 */
[----:B-1----:R1:W5:Y:S01]  /*0a30*/  LDG.E.CONSTANT R37, [R40.64] ;  /* 0x0000000428257981 */ /* 0x002362000c1e9900 */
[----:B0-----:R-:W-:Y:S01]  /*0a40*/  IMAD.WIDE R38, R43, R2, c[0x0][0x168] ;  /* 0x00005a002b267625 */ /* 0x001fe200078e0202 */
[----:B------:R-:W-:-:S05]  /*0a50*/  LOP3.LUT R43, R42, R11, RZ, 0xfc, !PT ;  /* 0x0000000b2a2b7212 */ /* 0x000fca00078efcff */
[-C--:B------:R-:W-:Y:S01]  /*0a60*/  IMAD.WIDE R42, R43, R2.reuse, c[0x0][0x168] ;  /* 0x00005a002b2a7625 */ /* 0x080fe200078e0202 */
[----:B------:R0:W5:Y:S03]  /*0a70*/  LDG.E.CONSTANT R38, [R38.64] ;  /* 0x0000000426267981 */ /* 0x000166000c1e9900 */
[-C--:B-1----:R-:W-:Y:S01]  /*0a80*/  IMAD.WIDE R40, R73, R2.reuse, c[0x0][0x168] ;  /* 0x00005a0049287625 */ /* 0x082fe200078e0202 */
[----:B------:R-:W-:Y:S01]  /*0a90*/  @!P0 IADD3 R73, R72, 0x3f00, RZ ;  /* 0x00003f0048498810 */ /* 0x000fe20007ffe0ff */
[----:B0-----:R0:W5:Y:S04]  /*0aa0*/  LDG.E.CONSTANT R39, [R42.64] ;  /* 0x000000042a277981 */ /* 0x001168000c1e9900 */
[-C--:B------:R-:W-:Y:S01]  /*0ab0*/  @!P0 IMAD.WIDE R72, R73, R2.reuse, c[0x0][0x168] ;  /* 0x00005a0049488625 */ /* 0x080fe200078e0202 */
[----:B------:R1:W5:Y:S03]  /*0ac0*/  LDG.E.CONSTANT R40, [R40.64] ;  /* 0x0000000428287981 */ /* 0x000366000c1e9900 */
[----:B0-----:R-:W-:-:S05]  /*0ad0*/  IMAD.WIDE R42, R75, R2, c[0x0][0x168] ;  /* 0x00005a004b2a7625 */ /* 0x001fca00078e0202 */
[----:B-1----:R0:W5:Y:S04]  /*0ae0*/  LDG.E.CONSTANT R41, [R42.64] ;  /* 0x000000042a297981 */ /* 0x002168000c1e9900 */
[----:B0-----:R-:W5:Y:S04]  /*0af0*/  @!P0 LDG.E.CONSTANT R42, [R72.64] ;  /* 0x00000004482a8981 */ /* 0x001f68000c1e9900 */
[----:B------:R-:W5:Y:S04]  /*0b00*/  @!P0 LDG.E.CONSTANT R43, [R72.64+0x4] ;  /* 0x00000404482b8981 */ /* 0x000f68000c1e9900 */
[----:B------:R-:W-:Y:S04]  /*0b10*/  STS [R0.X4], R71 ;  /* 0x0000004700007388 */ /* 0x000fe80000004800 */
[----:B------:R-:W-:Y:S04]  /*0b20*/  STS [R0.X4+0x380], R70 ;  /* 0x0003804600007388 */ /* 0x000fe80000004800 */
        /* <DEDUP_REMOVED lines=14> */
[----:B---3--:R-:W-:Y:S04]  /*0c10*/  STS.64 [R0.X8+0x7e00], R16 ;  /* 0x007e001000007388 */ /* 0x008fe80000008a00 */
[----:B--2---:R-:W-:Y:S04]  /*0c20*/  STS.64 [R0.X8+0x8c00], R18 ;  /* 0x008c001200007388 */ /* 0x004fe80000008a00 */
[----:B----4-:R-:W-:Y:S04]  /*0c30*/  STS.64 [R0.X8+0x9a00], R20 ;  /* 0x009a001400007388 */ /* 0x010fe80000008a00 */
[----:B-----5:R-:W-:Y:S04]  /*0c40*/  STS.64 [R0.X8+0xa800], R22 ;  /* 0x00a8001600007388 */ /* 0x020fe80000008a00 */
[----:B------:R-:W-:Y:S04]  /*0c50*/  STS.64 [R0.X8+0x4d00], R26 ;  /* 0x004d001a00007388 */ /* 0x000fe80000008a00 */
        /* <DEDUP_REMOVED lines=8> */
[----:B------:R-:W-:Y:S04]  /*0ce0*/  @!P0 STS.64 [R0.X8+0xb600], R42 ;  /* 0x00b6002a00008388 */ /* 0x000fe80000008a00 */
[----:B------:R-:W-:Y:S06]  /*0cf0*/  BAR.SYNC 0x0 ;  /* 0x0000000000007b1d */ /* 0x000fec0000000000 */
[----:B------:R-:W-:Y:S04]  /*0d00*/  LDS.64 R52, [R63.X8] ;  /* 0x000000003f347984 */ /* 0x000fe80000008a00 */
[----:B------:R-:W0:Y:S04]  /*0d10*/  LDS.128 R32, [R62] ;  /* 0x000000003e207984 */ /* 0x000e280000000c00 */
[----:B------:R-:W1:Y:S04]  /*0d20*/  LDS.64 R54, [R63.X8+0x70] ;  /* 0x000070003f367984 */ /* 0x000e680000008a00 */
[----:B------:R-:W2:Y:S04]  /*0d30*/  LDS.128 R40, [R62+0x200] ;  /* 0x000200003e287984 */ /* 0x000ea80000000c00 */
[----:B------:R-:W3:Y:S04]  /*0d40*/  LDS.128 R28, [R62+0x400] ;  /* 0x000400003e1c7984 */ /* 0x000ee80000000c00 */
[----:B------:R-:W4:Y:S04]  /*0d50*/  LDS.128 R36, [R62+0x600] ;  /* 0x000600003e247984 */ /* 0x000f280000000c00 */
[----:B------:R-:W5:Y:S04]  /*0d60*/  LDS.64 R50, [R63.X8+0xe0] ;  /* 0x0000e0003f327984 */ /* 0x000f680000008a00 */
[----:B------:R-:W5:Y:S04]  /*0d70*/  LDS.64 R48, [R63.X8+0x150] ;  /* 0x000150003f307984 */ /* 0x000f680000008a00 */
[----:B------:R-:W-:Y:S04]  /*0d80*/  LDS.64 R44, [R63.X8+0x1c0] ;  /* 0x0001c0003f2c7984 */ /* 0x000fe80000008a00 */
[----:B------:R-:W5:Y:S04]  /*0d90*/  LDS.128 R24, [R62+0x10] ;  /* 0x000010003e187984 */ /* 0x000f680000000c00 */
[----:B------:R-:W5:Y:S01]  /*0da0*/  LDS.128 R20, [R62+0x210] ;  /* 0x000210003e147984 */ /* 0x000f620000000c00 */
[----:B0-----:R-:W-:-:S03]  /*0db0*/  FFMA R67, R32, R52, R46 ;  /* 0x0000003420437223 */ /* 0x001fc6000000002e */
[----:B------:R-:W-:Y:S01]  /*0dc0*/  LDS.128 R16, [R62+0x410] ;  /* 0x000410003e107984 */ /* 0x000fe20000000c00 */
[----:B------:R-:W-:Y:S02]  /*0dd0*/  FFMA R32, R32, R53, R47 ;  /* 0x0000003520207223 */ /* 0x000fe4000000002f */
[----:B-1----:R-:W-:Y:S01]  /*0de0*/  FFMA R67, R54, R33, R67 ;  /* 0x0000002136437223 */ /* 0x002fe20000000043 */
[----:B------:R-:W0:Y:S01]  /*0df0*/  LDS.64 R46, [R63.X8+0x230] ;  /* 0x000230003f2e7984 */ /* 0x000e220000008a00 */
[----:B------:R-:W-:Y:S02]  /*0e00*/  FFMA R33, R33, R55, R32 ;  /* 0x0000003721217223 */ /* 0x000fe40000000020 */
[----:B--2---:R-:W-:Y:S02]  /*0e10*/  FFMA R69, R52, R40, R14 ;  /* 0x0000002834457223 */ /* 0x004fe4000000000e */
[----:B------:R-:W-:Y:S02]  /*0e20*/  FFMA R40, R40, R53, R15 ;  /* 0x0000003528287223 */ /* 0x000fe4000000000f */
[----:B---3--:R-:W-:-:S02]  /*0e30*/  FFMA R32, R52, R28, R12 ;  /* 0x0000001c34207223 */ /* 0x008fc4000000000c */
[-C--:B------:R-:W-:Y:S02]  /*0e40*/  FFMA R28, R28, R53.reuse, R13 ;  /* 0x000000351c1c7223 */ /* 0x080fe4000000000d */
[----:B------:R-:W1:Y:S01]  /*0e50*/  LDS.128 R12, [R62+0x610] ;  /* 0x000610003e0c7984 */ /* 0x000e620000000c00 */
[----:B----4-:R-:W-:Y:S02]  /*0e60*/  FFMA R52, R52, R36, R56 ;  /* 0x0000002434347223 */ /* 0x010fe40000000038 */
[----:B------:R-:W-:Y:S02]  /*0e70*/  FFMA R36, R36, R53, R57 ;  /* 0x0000003524247223 */ /* 0x000fe40000000039 */
[C---:B------:R-:W-:Y:S01]  /*0e80*/  FFMA R69, R54.reuse, R41, R69 ;  /* 0x0000002936457223 */ /* 0x040fe20000000045 */
[----:B------:R-:W-:Y:S01]  /*0e90*/  LDS.64 R56, [R63.X8+0x310] ;  /* 0x000310003f387984 */ /* 0x000fe20000008a00 */
[-C--:B------:R-:W-:Y:S02]  /*0ea0*/  FFMA R53, R54, R29.reuse, R32 ;  /* 0x0000001d36357223 */ /* 0x080fe40000000020 */
[----:B------:R-:W-:-:S02]  /*0eb0*/  FFMA R28, R55, R29, R28 ;  /* 0x0000001d371c7223 */ /* 0x000fc4000000001c */
[----:B------:R-:W-:Y:S02]  /*0ec0*/  FFMA R41, R41, R55, R40 ;  /* 0x0000003729297223 */ /* 0x000fe40000000028 */
[-C--:B------:R-:W-:Y:S02]  /*0ed0*/  FFMA R29, R54, R37.reuse, R52 ;  /* 0x00000025361d7223 */ /* 0x080fe40000000034 */
[----:B------:R-:W-:Y:S02]  /*0ee0*/  FFMA R36, R55, R37, R36 ;  /* 0x0000002537247223 */ /* 0x000fe40000000024 */
[----:B------:R-:W2:Y:S01]  /*0ef0*/  LDS.64 R54, [R63.X8+0x2a0] ;  /* 0x0002a0003f367984 */ /* 0x000ea20000008a00 */
[C---:B-----5:R-:W-:Y:S02]  /*0f00*/  FFMA R67, R50.reuse, R34, R67 ;  /* 0x0000002232437223 */ /* 0x060fe40000000043 */
[----:B------:R-:W-:Y:S02]  /*0f10*/  FFMA R69, R50, R42, R69 ;  /* 0x0000002a32457223 */ /* 0x000fe40000000045 */
[----:B------:R-:W-:-:S02]  /*0f20*/  FFMA R34, R34, R51, R33 ;  /* 0x0000003322227223 */ /* 0x000fc40000000021 */
[-C--:B------:R-:W-:Y:S02]  /*0f30*/  FFMA R42, R42, R51.reuse, R41 ;  /* 0x000000332a2a7223 */ /* 0x080fe40000000029 */
[C---:B------:R-:W-:Y:S02]  /*0f40*/  FFMA R41, R50.reuse, R30, R53 ;  /* 0x0000001e32297223 */ /* 0x040fe40000000035 */
[----:B------:R-:W-:Y:S02]  /*0f50*/  FFMA R29, R50, R38, R29 ;  /* 0x00000026321d7223 */ /* 0x000fe4000000001d */
[-C--:B------:R-:W-:Y:S02]  /*0f60*/  FFMA R40, R30, R51.reuse, R28 ;  /* 0x000000331e287223 */ /* 0x080fe4000000001c */
[----:B------:R-:W-:Y:S02]  /*0f70*/  FFMA R36, R38, R51, R36 ;  /* 0x0000003326247223 */ /* 0x000fe40000000024 */
[----:B------:R-:W-:Y:S01]  /*0f80*/  FFMA R69, R48, R43, R69 ;  /* 0x0000002b30457223 */ /* 0x000fe20000000045 */
[----:B------:R-:W-:Y:S01]  /*0f90*/  LDS.64 R50, [R63.X8+0x3f0] ;  /* 0x0003f0003f327984 */ /* 0x000fe20000008a00 */
[----:B------:R-:W-:-:S02]  /*0fa0*/  FFMA R42, R43, R49, R42 ;  /* 0x000000312b2a7223 */ /* 0x000fc4000000002a */
[C---:B------:R-:W-:Y:S02]  /*0fb0*/  FFMA R67, R48.reuse, R35, R67 ;  /* 0x0000002330437223 */ /* 0x040fe40000000043 */
[----:B------:R-:W-:Y:S02]  /*0fc0*/  FFMA R28, R35, R49, R34 ;  /* 0x00000031231c7223 */ /* 0x000fe40000000022 */
[C---:B------:R-:W-:Y:S01]  /*0fd0*/  FFMA R41, R48.reuse, R31, R41 ;  /* 0x0000001f30297223 */ /* 0x040fe20000000029 */
[----:B------:R-:W-:Y:S01]  /*0fe0*/  LDS.128 R32, [R62+0x20] ;  /* 0x000020003e207984 */ /* 0x000fe20000000c00 */
[----:B------:R-:W-:Y:S02]  /*0ff0*/  FFMA R43, R48, R39, R29 ;  /* 0x00000027302b7223 */ /* 0x000fe4000000001d */
[-C--:B------:R-:W-:Y:S02]  /*1000*/  FFMA R40, R31, R49.reuse, R40 ;  /* 0x000000311f287223 */ /* 0x080fe40000000028 */
[----:B------:R-:W-:-:S02]  /*1010*/  FFMA R52, R39, R49, R36 ;  /* 0x0000003127347223 */ /* 0x000fc40000000024 */
[----:B------:R-:W3:Y:S01]  /*1020*/  LDS.64 R48, [R63.X8+0x380] ;  /* 0x000380003f307984 */ /* 0x000ee20000008a00 */
[C---:B------:R-:W-:Y:S02]  /*1030*/  FFMA R67, R24.reuse, R44, R67 ;  /* 0x0000002c18437223 */ /* 0x040fe40000000043 */
[-C--:B------:R-:W-:Y:S01]  /*1040*/  FFMA R24, R24, R45.reuse, R28 ;  /* 0x0000002d18187223 */ /* 0x080fe2000000001c */
[----:B------:R-:W-:Y:S04]  /*1050*/  LDS.128 R36, [R62+0x420] ;  /* 0x000420003e247984 */ /* 0x000fe80000000c00 */
[----:B------:R-:W4:Y:S01]  /*1060*/  LDS.128 R28, [R62+0x220] ;  /* 0x000220003e1c7984 */ /* 0x000f220000000c00 */
[----:B------:R-:W-:Y:S02]  /*1070*/  FFMA R69, R44, R20, R69 ;  /* 0x000000142c457223 */ /* 0x000fe40000000045 */
[----:B------:R-:W-:-:S02]  /*1080*/  FFMA R42, R20, R45, R42 ;  /* 0x0000002d142a7223 */ /* 0x000fc4000000002a */
[----:B0-----:R-:W-:Y:S02]  /*1090*/  FFMA R69, R46, R21, R69 ;  /* 0x000000152e457223 */ /* 0x001fe40000000045 */
[----:B------:R-:W-:Y:S02]  /*10a0*/  FFMA R20, R44, R16, R41 ;  /* 0x000000102c147223 */ /* 0x000fe40000000029 */
[----:B------:R-:W-:Y:S02]  /*10b0*/  FFMA R21, R21, R47, R42 ;  /* 0x0000002f15157223 */ /* 0x000fe4000000002a */
[-C--:B------:R-:W-:Y:S02]  /*10c0*/  FFMA R16, R16, R45.reuse, R40 ;  /* 0x0000002d10107223 */ /* 0x080fe40000000028 */
[----:B-1----:R-:W-:Y:S02]  /*10d0*/  FFMA R44, R44, R12, R43 ;  /* 0x0000000c2c2c7223 */ /* 0x002fe4000000002b */
[----:B------:R-:W0:Y:S01]  /*10e0*/  LDS.128 R40, [R62+0x620] ;  /* 0x000620003e287984 */ /* 0x000e220000000c00 */
[----:B------:R-:W-:-:S02]  /*10f0*/  FFMA R52, R12, R45, R52 ;  /* 0x0000002d0c347223 */ /* 0x000fc40000000034 */
[CC--:B------:R-:W-:Y:S02]  /*1100*/  FFMA R45, R46.reuse, R17.reuse, R20 ;  /* 0x000000112e2d7223 */ /* 0x0c0fe40000000014 */
[----:B------:R-:W-:Y:S02]  /*1110*/  FFMA R16, R47, R17, R16 ;  /* 0x000000112f107223 */ /* 0x000fe40000000010 */
[C---:B------:R-:W-:Y:S02]  /*1120*/  FFMA R67, R46.reuse, R25, R67 ;  /* 0x000000192e437223 */ /* 0x040fe40000000043 */
[----:B------:R-:W-:Y:S02]  /*1130*/  FFMA R17, R46, R13, R44 ;  /* 0x0000000d2e117223 */ /* 0x000fe4000000002c */
[----:B------:R-:W-:Y:S02]  /*1140*/  FFMA R25, R25, R47, R24 ;  /* 0x0000002f19197223 */ /* 0x000fe40000000018 */
[----:B------:R-:W-:-:S02]  /*1150*/  FFMA R13, R47, R13, R52 ;  /* 0x0000000d2f0d7223 */ /* 0x000fc40000000034 */
[----:B------:R-:W1:Y:S01]  /*1160*/  LDS.64 R52, [R63.X8+0x460] ;  /* 0x000460003f347984 */ /* 0x000e620000008a00 */
[----:B--2---:R-:W-:Y:S02]  /*1170*/  FFMA R67, R54, R26, R67 ;  /* 0x0000001a36437223 */ /* 0x004fe40000000043 */
[-C--:B------:R-:W-:Y:S01]  /*1180*/  FFMA R26, R26, R55.reuse, R25 ;  /* 0x000000371a1a7223 */ /* 0x080fe20000000019 */
[----:B------:R-:W-:Y:S01]  /*1190*/  LDS.64 R46, [R63.X8+0x5b0] ;  /* 0x0005b0003f2e7984 */ /* 0x000fe20000008a00 */
[C---:B------:R-:W-:Y:S02]  /*11a0*/  FFMA R69, R54.reuse, R22, R69 ;  /* 0x0000001636457223 */ /* 0x040fe40000000045 */
[----:B------:R-:W-:Y:S02]  /*11b0*/  FFMA R17, R54, R14, R17 ;  /* 0x0000000e36117223 */ /* 0x000fe40000000011 */
[-C--:B------:R-:W-:Y:S02]  /*11c0*/  FFMA R22, R22, R55.reuse, R21 ;  /* 0x0000003716167223 */ /* 0x080fe40000000015 */
[----:B------:R-:W-:-:S02]  /*11d0*/  FFMA R16, R18, R55, R16 ;  /* 0x0000003712107223 */ /* 0x000fc40000000010 */
[----:B------:R-:W-:Y:S02]  /*11e0*/  FFMA R14, R14, R55, R13 ;  /* 0x000000370e0e7223 */ /* 0x000fe4000000000d */
[----:B------:R-:W-:Y:S02]  /*11f0*/  FFMA R21, R54, R18, R45 ;  /* 0x0000001236157223 */ /* 0x000fe4000000002d */
[C---:B------:R-:W-:Y:S01]  /*1200*/  FFMA R13, R56.reuse, R27, R67 ;  /* 0x0000001b380d7223 */ /* 0x040fe20000000043 */
[----:B------:R-:W2:Y:S01]  /*1210*/  LDS.64 R54, [R63.X8+0x4d0] ;  /* 0x0004d0003f367984 */ /* 0x000ea20000008a00 */
[----:B------:R-:W-:Y:S02]  /*1220*/  FFMA R26, R27, R57, R26 ;  /* 0x000000391b1a7223 */ /* 0x000fe4000000001a */
[C---:B------:R-:W-:Y:S01]  /*1230*/  FFMA R21, R56.reuse, R19, R21 ;  /* 0x0000001338157223 */ /* 0x040fe20000000015 */
[----:B------:R-:W-:Y:S01]  /*1240*/  LDS.64 R44, [R63.X8+0x540] ;  /* 0x000540003f2c7984 */ /* 0x000fe20000008a00 */
[----:B------:R-:W-:-:S02]  /*1250*/  FFMA R67, R56, R15, R17 ;  /* 0x0000000f38437223 */ /* 0x000fc40000000011 */
[----:B------:R-:W-:Y:S02]  /*1260*/  FFMA R20, R19, R57, R16 ;  /* 0x0000003913147223 */ /* 0x000fe40000000010 */
[C---:B---3--:R-:W-:Y:S01]  /*1270*/  FFMA R13, R32.reuse, R48, R13 ;  /* 0x00000030200d7223 */ /* 0x048fe2000000000d */
[----:B------:R-:W3:Y:S01]  /*1280*/  LDS.128 R16, [R62+0x30] ;  /* 0x000030003e107984 */ /* 0x000ee20000000c00 */
[----:B------:R-:W-:Y:S02]  /*1290*/  FFMA R32, R32, R49, R26 ;  /* 0x0000003120207223 */ /* 0x000fe4000000001a */
[----:B------:R-:W-:Y:S01]  /*12a0*/  FFMA R69, R56, R23, R69 ;  /* 0x0000001738457223 */ /* 0x000fe20000000045 */
[----:B------:R-:W5:Y:S01]  /*12b0*/  LDS.128 R24, [R62+0x230] ;  /* 0x000230003e187984 */ /* 0x000f620000000c00 */
[----:B------:R-:W-:Y:S02]  /*12c0*/  FFMA R22, R23, R57, R22 ;  /* 0x0000003917167223 */ /* 0x000fe40000000016 */
[----:B----4-:R-:W-:-:S02]  /*12d0*/  FFMA R71, R48, R28, R69 ;  /* 0x0000001c30477223 */ /* 0x010fc40000000045 */
[----:B------:R-:W-:Y:S02]  /*12e0*/  FFMA R22, R28, R49, R22 ;  /* 0x000000311c167223 */ /* 0x000fe40000000016 */
[----:B------:R-:W-:Y:S02]  /*12f0*/  FFMA R57, R15, R57, R14 ;  /* 0x000000390f397223 */ /* 0x000fe4000000000e */
[C---:B------:R-:W-:Y:S02]  /*1300*/  FFMA R69, R50.reuse, R33, R13 ;  /* 0x0000002132457223 */ /* 0x040fe4000000000d */
[----:B------:R-:W-:Y:S01]  /*1310*/  FFMA R71, R50, R29, R71 ;  /* 0x0000001d32477223 */ /* 0x000fe20000000047 */
[----:B------:R-:W4:Y:S01]  /*1320*/  LDS.128 R12, [R62+0x430] ;  /* 0x000430003e0c7984 */ /* 0x000f220000000c00 */
[----:B------:R-:W-:Y:S02]  /*1330*/  FFMA R28, R48, R36, R21 ;  /* 0x00000024301c7223 */ /* 0x000fe40000000015 */
[----:B------:R-:W-:-:S02]  /*1340*/  FFMA R29, R29, R51, R22 ;  /* 0x000000331d1d7223 */ /* 0x000fc40000000016 */
[-C--:B------:R-:W-:Y:S02]  /*1350*/  FFMA R36, R36, R49.reuse, R20 ;  /* 0x0000003124247223 */ /* 0x080fe40000000014 */
[----:B------:R-:W3:Y:S01]  /*1360*/  LDS.128 R20, [R62+0x630] ;  /* 0x000630003e147984 */ /* 0x000ee20000000c00 */
[----:B0-----:R-:W-:Y:S02]  /*1370*/  FFMA R67, R48, R40, R67 ;  /* 0x0000002830437223 */ /* 0x001fe40000000043 */
[----:B------:R-:W-:Y:S02]  /*1380*/  FFMA R40, R40, R49, R57 ;  /* 0x0000003128287223 */ /* 0x000fe40000000039 */
[----:B------:R-:W-:Y:S01]  /*1390*/  FFMA R33, R33, R51, R32 ;  /* 0x0000003321217223 */ /* 0x000fe20000000020 */
[----:B------:R-:W0:Y:S01]  /*13a0*/  LDS.64 R56, [R63.X8+0x620] ;  /* 0x000620003f387984 */ /* 0x000e220000008a00 */
[-C--:B------:R-:W-:Y:S02]  /*13b0*/  FFMA R49, R50, R37.reuse, R28 ;  /* 0x0000002532317223 */ /* 0x080fe4000000001c */
[----:B------:R-:W-:-:S02]  /*13c0*/  FFMA R36, R51, R37, R36 ;  /* 0x0000002533247223 */ /* 0x000fc40000000024 */
[-C--:B------:R-:W-:Y:S02]  /*13d0*/  FFMA R67, R50, R41.reuse, R67 ;  /* 0x0000002932437223 */ /* 0x080fe40000000043 */
[----:B------:R-:W-:Y:S02]  /*13e0*/  FFMA R40, R51, R41, R40 ;  /* 0x0000002933287223 */ /* 0x000fe40000000028 */
[----:B-1----:R-:W-:Y:S01]  /*13f0*/  FFMA R69, R52, R34, R69 ;  /* 0x0000002234457223 */ /* 0x002fe20000000045 */
[----:B------:R-:W-:Y:S01]  /*1400*/  LDS.64 R50, [R63.X8+0x770] ;  /* 0x000770003f327984 */ /* 0x000fe20000008a00 */
[-C--:B------:R-:W-:Y:S02]  /*1410*/  FFMA R34, R34, R53.reuse, R33 ;  /* 0x0000003522227223 */ /* 0x080fe40000000021 */
[----:B------:R-:W-:Y:S02]  /*1420*/  FFMA R71, R52, R30, R71 ;  /* 0x0000001e34477223 */ /* 0x000fe40000000047 */
[----:B------:R-:W-:-:S02]  /*1430*/  FFMA R30, R30, R53, R29 ;  /* 0x000000351e1e7223 */ /* 0x000fc4000000001d */
[C---:B------:R-:W-:Y:S02]  /*1440*/  FFMA R33, R52.reuse, R38, R49 ;  /* 0x0000002634217223 */ /* 0x040fe40000000031 */
[----:B------:R-:W-:Y:S01]  /*1450*/  FFMA R67, R52, R42, R67 ;  /* 0x0000002a34437223 */ /* 0x000fe20000000043 */
[----:B------:R-:W-:Y:S01]  /*1460*/  LDS.64 R48, [R63.X8+0x700] ;  /* 0x000700003f307984 */ /* 0x000fe20000008a00 */
[-C--:B------:R-:W-:Y:S02]  /*1470*/  FFMA R32, R38, R53.reuse, R36 ;  /* 0x0000003526207223 */ /* 0x080fe40000000024 */
[----:B------:R-:W-:Y:S02]  /*1480*/  FFMA R40, R42, R53, R40 ;  /* 0x000000352a287223 */ /* 0x000fe40000000028 */
[----:B------:R-:W1:Y:S01]  /*1490*/  LDS.64 R52, [R63.X8+0x690] ;  /* 0x000690003f347984 */ /* 0x000e620000008a00 */
[C---:B--2---:R-:W-:Y:S02]  /*14a0*/  FFMA R69, R54.reuse, R35, R69 ;  /* 0x0000002336457223 */ /* 0x044fe40000000045 */
[----:B------:R-:W-:-:S02]  /*14b0*/  FFMA R71, R54, R31, R71 ;  /* 0x0000001f36477223 */ /* 0x000fc40000000047 */
[-C--:B------:R-:W-:Y:S02]  /*14c0*/  FFMA R30, R31, R55.reuse, R30 ;  /* 0x000000371f1e7223 */ /* 0x080fe4000000001e */
[----:B------:R-:W-:Y:S02]  /*14d0*/  FFMA R34, R35, R55, R34 ;  /* 0x0000003723227223 */ /* 0x000fe40000000022 */
[C---:B------:R-:W-:Y:S02]  /*14e0*/  FFMA R35, R54.reuse, R43, R67 ;  /* 0x0000002b36237223 */ /* 0x040fe40000000043 */
[----:B------:R-:W-:Y:S02]  /*14f0*/  FFMA R33, R54, R39, R33 ;  /* 0x0000002736217223 */ /* 0x000fe40000000021 */
[----:B------:R-:W-:Y:S02]  /*1500*/  FFMA R32, R39, R55, R32 ;  /* 0x0000003727207223 */ /* 0x000fe40000000020 */
[----:B---3--:R-:W-:Y:S01]  /*1510*/  FFMA R67, R16, R44, R69 ;  /* 0x0000002c10437223 */ /* 0x008fe20000000045 */
[----:B------:R-:W2:Y:S01]  /*1520*/  LDS.128 R36, [R62+0x40] ;  /* 0x000040003e247984 */ /* 0x000ea20000000c00 */
[----:B-----5:R-:W-:-:S02]  /*1530*/  FFMA R69, R44, R24, R71 ;  /* 0x000000182c457223 */ /* 0x020fc40000000047 */
[----:B------:R-:W-:Y:S02]  /*1540*/  FFMA R30, R24, R45, R30 ;  /* 0x0000002d181e7223 */ /* 0x000fe4000000001e */
[----:B------:R-:W-:Y:S02]  /*1550*/  FFMA R55, R43, R55, R40 ;  /* 0x000000372b377223 */ /* 0x000fe40000000028 */
[----:B------:R-:W3:Y:S01]  /*1560*/  LDS.128 R40, [R62+0x240] ;  /* 0x000240003e287984 */ /* 0x000ee20000000c00 */
[----:B------:R-:W-:Y:S02]  /*1570*/  FFMA R69, R46, R25, R69 ;  /* 0x000000192e457223 */ /* 0x000fe40000000045 */
[----:B------:R-:W-:Y:S02]  /*1580*/  FFMA R34, R16, R45, R34 ;  /* 0x0000002d10227223 */ /* 0x000fe40000000022 */
[----:B------:R-:W-:Y:S02]  /*1590*/  FFMA R25, R25, R47, R30 ;  /* 0x0000002f19197223 */ /* 0x000fe4000000001e */
[----:B------:R-:W5:Y:S01]  /*15a0*/  LDS.128 R28, [R62+0x440] ;  /* 0x000440003e1c7984 */ /* 0x000f620000000c00 */
[----:B------:R-:W-:-:S02]  /*15b0*/  FFMA R67, R46, R17, R67 ;  /* 0x000000112e437223 */ /* 0x000fc40000000043 */
[----:B----4-:R-:W-:Y:S02]  /*15c0*/  FFMA R16, R44, R12, R33 ;  /* 0x0000000c2c107223 */ /* 0x010fe40000000021 */
[----:B------:R-:W-:Y:S02]  /*15d0*/  FFMA R17, R17, R47, R34 ;  /* 0x0000002f11117223 */ /* 0x000fe40000000022 */
[-C--:B------:R-:W-:Y:S02]  /*15e0*/  FFMA R12, R12, R45.reuse, R32 ;  /* 0x0000002d0c0c7223 */ /* 0x080fe40000000020 */
[----:B------:R-:W-:Y:S02]  /*15f0*/  FFMA R44, R44, R20, R35 ;  /* 0x000000142c2c7223 */ /* 0x000fe40000000023 */
[----:B------:R-:W4:Y:S01]  /*1600*/  LDS.128 R32, [R62+0x640] ;  /* 0x000640003e207984 */ /* 0x000f220000000c00 */
[----:B------:R-:W-:-:S03]  /*1610*/  FFMA R20, R20, R45, R55 ;  /* 0x0000002d14147223 */ /* 0x000fc60000000037 */
[----:B------:R-:W2:Y:S01]  /*1620*/  LDS.64 R54, [R63.X8+0x7e0] ;  /* 0x0007e0003f367984 */ /* 0x000ea20000008a00 */
[CC--:B------:R-:W-:Y:S02]  /*1630*/  FFMA R45, R46.reuse, R13.reuse, R16 ;  /* 0x0000000d2e2d7223 */ /* 0x0c0fe40000000010 */
[C---:B------:R-:W-:Y:S02]  /*1640*/  FFMA R12, R47.reuse, R13, R12 ;  /* 0x0000000d2f0c7223 */ /* 0x040fe4000000000c */
[-C--:B------:R-:W-:Y:S02]  /*1650*/  FFMA R20, R47, R21.reuse, R20 ;  /* 0x000000152f147223 */ /* 0x080fe40000000014 */
[----:B------:R-:W-:Y:S02]  /*1660*/  FFMA R13, R46, R21, R44 ;  /* 0x000000152e0d7223 */ /* 0x000fe4000000002c */
[C---:B0-----:R-:W-:Y:S01]  /*1670*/  FFMA R67, R56.reuse, R18, R67 ;  /* 0x0000001238437223 */ /* 0x041fe20000000043 */
[----:B------:R-:W-:Y:S01]  /*1680*/  LDS.64 R46, [R63.X8+0x930] ;  /* 0x000930003f2e7984 */ /* 0x000fe20000008a00 */
[----:B------:R-:W-:-:S02]  /*1690*/  FFMA R69, R56, R26, R69 ;  /* 0x0000001a38457223 */ /* 0x000fc40000000045 */
[-C--:B------:R-:W-:Y:S02]  /*16a0*/  FFMA R18, R18, R57.reuse, R17 ;  /* 0x0000003912127223 */ /* 0x080fe40000000011 */
[-C--:B------:R-:W-:Y:S02]  /*16b0*/  FFMA R26, R26, R57.reuse, R25 ;  /* 0x000000391a1a7223 */ /* 0x080fe40000000019 */
[-C--:B------:R-:W-:Y:S02]  /*16c0*/  FFMA R12, R14, R57.reuse, R12 ;  /* 0x000000390e0c7223 */ /* 0x080fe4000000000c */
[----:B------:R-:W-:Y:S02]  /*16d0*/  FFMA R20, R22, R57, R20 ;  /* 0x0000003916147223 */ /* 0x000fe40000000014 */
[C---:B------:R-:W-:Y:S02]  /*16e0*/  FFMA R25, R56.reuse, R14, R45 ;  /* 0x0000000e38197223 */ /* 0x040fe4000000002d */
[----:B------:R-:W-:Y:S01]  /*16f0*/  FFMA R16, R56, R22, R13 ;  /* 0x0000001638107223 */ /* 0x000fe2000000000d */
[----:B------:R-:W-:Y:S01]  /*1700*/  LDS.64 R44, [R63.X8+0x8c0] ;  /* 0x0008c0003f2c7984 */ /* 0x000fe20000008a00 */
[----:B-1----:R-:W-:-:S03]  /*1710*/  FFMA R13, R52, R19, R67 ;  /* 0x00000013340d7223 */ /* 0x002fc60000000043 */
[----:B------:R-:W0:Y:S01]  /*1720*/  LDS.64 R56, [R63.X8+0x850] ;  /* 0x000850003f387984 */ /* 0x000e220000008a00 */
[-C--:B------:R-:W-:Y:S02]  /*1730*/  FFMA R18, R19, R53.reuse, R18 ;  /* 0x0000003513127223 */ /* 0x080fe40000000012 */
[-C--:B------:R-:W-:Y:S02]  /*1740*/  FFMA R26, R27, R53.reuse, R26 ;  /* 0x000000351b1a7223 */ /* 0x080fe4000000001a */
[----:B------:R-:W-:Y:S02]  /*1750*/  FFMA R24, R15, R53, R12 ;  /* 0x000000350f187223 */ /* 0x000fe4000000000c */
[C---:B------:R-:W-:Y:S02]  /*1760*/  FFMA R67, R52.reuse, R23, R16 ;  /* 0x0000001734437223 */ /* 0x040fe40000000010 */
[----:B------:R-:W-:Y:S02]  /*1770*/  FFMA R53, R23, R53, R20 ;  /* 0x0000003517357223 */ /* 0x000fe40000000014 */
[----:B------:R-:W1:Y:S01]  /*1780*/  LDS.128 R20, [R62+0x50] ;  /* 0x000050003e147984 */ /* 0x000e620000000c00 */
[----:B------:R-:W-:-:S02]  /*1790*/  FFMA R69, R52, R27, R69 ;  /* 0x0000001b34457223 */ /* 0x000fc40000000045 */
[C---:B--2---:R-:W-:Y:S02]  /*17a0*/  FFMA R16, R36.reuse, R48, R13 ;  /* 0x0000003024107223 */ /* 0x044fe4000000000d */
[----:B------:R-:W-:Y:S02]  /*17b0*/  FFMA R18, R36, R49, R18 ;  /* 0x0000003124127223 */ /* 0x000fe40000000012 */
[----:B------:R-:W-:Y:S02]  /*17c0*/  FFMA R25, R52, R15, R25 ;  /* 0x0000000f34197223 */ /* 0x000fe40000000019 */
[----:B------:R-:W2:Y:S01]  /*17d0*/  LDS.128 R12, [R62+0x250] ;  /* 0x000250003e0c7984 */ /* 0x000ea20000000c00 */
[----:B---3--:R-:W-:Y:S02]  /*17e0*/  FFMA R71, R48, R40, R69 ;  /* 0x0000002830477223 */ /* 0x008fe40000000045 */
[----:B------:R-:W-:Y:S02]  /*17f0*/  FFMA R26, R40, R49, R26 ;  /* 0x00000031281a7223 */ /* 0x000fe4000000001a */
[----:B------:R-:W-:-:S02]  /*1800*/  FFMA R69, R50, R37, R16 ;  /* 0x0000002532457223 */ /* 0x000fc40000000010 */
[----:B------:R-:W-:Y:S02]  /*1810*/  FFMA R37, R37, R51, R18 ;  /* 0x0000003325257223 */ /* 0x000fe40000000012 */
[----:B------:R-:W-:Y:S01]  /*1820*/  FFMA R71, R50, R41, R71 ;  /* 0x0000002932477223 */ /* 0x000fe20000000047 */
[----:B------:R-:W3:Y:S01]  /*1830*/  LDS.128 R16, [R62+0x450] ;  /* 0x000450003e107984 */ /* 0x000ee20000000c00 */
[----:B-----5:R-:W-:Y:S02]  /*1840*/  FFMA R36, R48, R28, R25 ;  /* 0x0000001c30247223 */ /* 0x020fe40000000019 */
[----:B------:R-:W-:Y:S02]  /*1850*/  FFMA R41, R41, R51, R26 ;  /* 0x0000003329297223 */ /* 0x000fe4000000001a */
[----:B------:R-:W-:Y:S02]  /*1860*/  FFMA R28, R28, R49, R24 ;  /* 0x000000311c1c7223 */ /* 0x000fe40000000018 */
[----:B------:R-:W5:Y:S01]  /*1870*/  LDS.128 R24, [R62+0x650] ;  /* 0x000650003e187984 */ /* 0x000f620000000c00 */
[----:B----4-:R-:W-:-:S02]  /*1880*/  FFMA R67, R48, R32, R67 ;  /* 0x0000002030437223 */ /* 0x010fc40000000043 */
[----:B------:R-:W-:Y:S02]  /*1890*/  FFMA R32, R32, R49, R53 ;  /* 0x0000003120207223 */ /* 0x000fe40000000035 */
[CC--:B------:R-:W-:Y:S01]  /*18a0*/  FFMA R49, R50.reuse, R29.reuse, R36 ;  /* 0x0000001d32317223 */ /* 0x0c0fe20000000024 */
[----:B------:R-:W4:Y:S01]  /*18b0*/  LDS.64 R52, [R63.X8+0x9a0] ;  /* 0x0009a0003f347984 */ /* 0x000f220000008a00 */
[C---:B------:R-:W-:Y:S02]  /*18c0*/  FFMA R28, R51.reuse, R29, R28 ;  /* 0x0000001d331c7223 */ /* 0x040fe4000000001c */
[-C--:B------:R-:W-:Y:S02]  /*18d0*/  FFMA R67, R50, R33.reuse, R67 ;  /* 0x0000002132437223 */ /* 0x080fe40000000043 */
[----:B------:R-:W-:Y:S02]  /*18e0*/  FFMA R32, R51, R33, R32 ;  /* 0x0000002133207223 */ /* 0x000fe40000000020 */
[C---:B------:R-:W-:Y:S01]  /*18f0*/  FFMA R69, R54.reuse, R38, R69 ;  /* 0x0000002636457223 */ /* 0x040fe20000000045 */
[----:B------:R-:W-:Y:S01]  /*1900*/  LDS.64 R50, [R63.X8+0xaf0] ;  /* 0x000af0003f327984 */ /* 0x000fe20000008a00 */
[----:B------:R-:W-:-:S02]  /*1910*/  FFMA R71, R54, R42, R71 ;  /* 0x0000002a36477223 */ /* 0x000fc40000000047 */
[----:B------:R-:W-:Y:S02]  /*1920*/  FFMA R33, R54, R30, R49 ;  /* 0x0000001e36217223 */ /* 0x000fe40000000031 */
[-C--:B------:R-:W-:Y:S01]  /*1930*/  FFMA R28, R30, R55.reuse, R28 ;  /* 0x000000371e1c7223 */ /* 0x080fe2000000001c */
[----:B------:R-:W-:Y:S01]  /*1940*/  LDS.64 R48, [R63.X8+0xa80] ;  /* 0x000a80003f307984 */ /* 0x000fe20000008a00 */
[-C--:B------:R-:W-:Y:S02]  /*1950*/  FFMA R38, R38, R55.reuse, R37 ;  /* 0x0000003726267223 */ /* 0x080fe40000000025 */
[-C--:B------:R-:W-:Y:S02]  /*1960*/  FFMA R42, R42, R55.reuse, R41 ;  /* 0x000000372a2a7223 */ /* 0x080fe40000000029 */
[----:B------:R-:W-:Y:S02]  /*1970*/  FFMA R67, R54, R34, R67 ;  /* 0x0000002236437223 */ /* 0x000fe40000000043 */
[----:B------:R-:W-:-:S02]  /*1980*/  FFMA R30, R34, R55, R32 ;  /* 0x00000037221e7223 */ /* 0x000fc40000000020 */
[----:B------:R-:W4:Y:S01]  /*1990*/  LDS.64 R54, [R63.X8+0xa10] ;  /* 0x000a10003f367984 */ /* 0x000f220000008a00 */
[C---:B0-----:R-:W-:Y:S02]  /*19a0*/  FFMA R69, R56.reuse, R39, R69 ;  /* 0x0000002738457223 */ /* 0x041fe40000000045 */
[----:B------:R-:W-:Y:S02]  /*19b0*/  FFMA R38, R39, R57, R38 ;  /* 0x0000003927267223 */ /* 0x000fe40000000026 */
[----:B------:R-:W-:Y:S02]  /*19c0*/  FFMA R71, R56, R43, R71 ;  /* 0x0000002b38477223 */ /* 0x000fe40000000047 */
[-C--:B------:R-:W-:Y:S02]  /*19d0*/  FFMA R34, R43, R57.reuse, R42 ;  /* 0x000000392b227223 */ /* 0x080fe4000000002a */
[----:B------:R-:W-:Y:S01]  /*19e0*/  FFMA R32, R31, R57, R28 ;  /* 0x000000391f207223 */ /* 0x000fe2000000001c */
[----:B------:R-:W0:Y:S01]  /*19f0*/  LDS.128 R40, [R62+0x60] ;  /* 0x000060003e287984 */ /* 0x000e220000000c00 */
[----:B-1----:R-:W-:-:S02]  /*1a00*/  FFMA R69, R20, R44, R69 ;  /* 0x0000002c14457223 */ /* 0x002fc40000000045 */
[----:B------:R-:W-:Y:S02]  /*1a10*/  FFMA R38, R20, R45, R38 ;  /* 0x0000002d14267223 */ /* 0x000fe40000000026 */
[----:B------:R-:W-:Y:S02]  /*1a20*/  FFMA R33, R56, R31, R33 ;  /* 0x0000001f38217223 */ /* 0x000fe40000000021 */
[----:B------:R-:W-:Y:S02]  /*1a30*/  FFMA R57, R35, R57, R30 ;  /* 0x0000003923397223 */ /* 0x000fe4000000001e */
[----:B------:R-:W1:Y:S01]  /*1a40*/  LDS.128 R28, [R62+0x260] ;  /* 0x000260003e1c7984 */ /* 0x000e620000000c00 */
[----:B------:R-:W-:Y:S02]  /*1a50*/  FFMA R69, R46, R21, R69 ;  /* 0x000000152e457223 */ /* 0x000fe40000000045 */
[----:B------:R-:W-:Y:S02]  /*1a60*/  FFMA R21, R21, R47, R38 ;  /* 0x0000002f15157223 */ /* 0x000fe40000000026 */
[----:B------:R-:W0:Y:S01]  /*1a70*/  LDS.128 R36, [R62+0x460] ;  /* 0x000460003e247984 */ /* 0x000e220000000c00 */
[----:B--2---:R-:W-:-:S02]  /*1a80*/  FFMA R71, R44, R12, R71 ;  /* 0x0000000c2c477223 */ /* 0x004fc40000000047 */
[----:B------:R-:W-:Y:S02]  /*1a90*/  FFMA R34, R12, R45, R34 ;  /* 0x0000002d0c227223 */ /* 0x000fe40000000022 */
[----:B------:R-:W-:Y:S02]  /*1aa0*/  FFMA R67, R56, R35, R67 ;  /* 0x0000002338437223 */ /* 0x000fe40000000043 */
[----:B------:R-:W-:Y:S02]  /*1ab0*/  FFMA R71, R46, R13, R71 ;  /* 0x0000000d2e477223 */ /* 0x000fe40000000047 */
[----:B---3--:R-:W-:Y:S02]  /*1ac0*/  FFMA R12, R44, R16, R33 ;  /* 0x000000102c0c7223 */ /* 0x008fe40000000021 */
[----:B------:R-:W-:Y:S02]  /*1ad0*/  FFMA R13, R13, R47, R34 ;  /* 0x0000002f0d0d7223 */ /* 0x000fe40000000022 */
[----:B------:R-:W-:-:S02]  /*1ae0*/  FFMA R16, R16, R45, R32 ;  /* 0x0000002d10107223 */ /* 0x000fc40000000020 */
[----:B-----5:R-:W-:Y:S01]  /*1af0*/  FFMA R67, R44, R24, R67 ;  /* 0x000000182c437223 */ /* 0x020fe20000000043 */
[----:B------:R-:W2:Y:S01]  /*1b00*/  LDS.128 R32, [R62+0x660] ;  /* 0x000660003e207984 */ /* 0x000ea20000000c00 */
[----:B------:R-:W-:Y:S02]  /*1b10*/  FFMA R24, R24, R45, R57 ;  /* 0x0000002d18187223 */ /* 0x000fe40000000039 */
[CC--:B------:R-:W-:Y:S01]  /*1b20*/  FFMA R45, R46.reuse, R17.reuse, R12 ;  /* 0x000000112e2d7223 */ /* 0x0c0fe2000000000c */
[----:B------:R-:W3:Y:S01]  /*1b30*/  LDS.64 R56, [R63.X8+0xb60] ;  /* 0x000b60003f387984 */ /* 0x000ee20000008a00 */
[C---:B------:R-:W-:Y:S02]  /*1b40*/  FFMA R16, R47.reuse, R17, R16 ;  /* 0x000000112f107223 */ /* 0x040fe40000000010 */
[-C--:B------:R-:W-:Y:S02]  /*1b50*/  FFMA R67, R46, R25.reuse, R67 ;  /* 0x000000192e437223 */ /* 0x080fe40000000043 */
[----:B------:R-:W-:-:S02]  /*1b60*/  FFMA R24, R47, R25, R24 ;  /* 0x000000192f187223 */ /* 0x000fc40000000018 */
[C---:B----4-:R-:W-:Y:S01]  /*1b70*/  FFMA R69, R52.reuse, R22, R69 ;  /* 0x0000001634457223 */ /* 0x050fe20000000045 */
[----:B------:R-:W-:Y:S01]  /*1b80*/  LDS.64 R46, [R63.X8+0xcb0] ;  /* 0x000cb0003f2e7984 */ /* 0x000fe20000008a00 */
[----:B------:R-:W-:Y:S02]  /*1b90*/  FFMA R71, R52, R14, R71 ;  /* 0x0000000e34477223 */ /* 0x000fe40000000047 */
[-C--:B------:R-:W-:Y:S02]  /*1ba0*/  FFMA R22, R22, R53.reuse, R21 ;  /* 0x0000003516167223 */ /* 0x080fe40000000015 */
[-C--:B------:R-:W-:Y:S02]  /*1bb0*/  FFMA R14, R14, R53.reuse, R13 ;  /* 0x000000350e0e7223 */ /* 0x080fe4000000000d */
[C---:B------:R-:W-:Y:S02]  /*1bc0*/  FFMA R13, R52.reuse, R18, R45 ;  /* 0x00000012340d7223 */ /* 0x040fe4000000002d */
[----:B------:R-:W-:Y:S01]  /*1bd0*/  FFMA R67, R52, R26, R67 ;  /* 0x0000001a34437223 */ /* 0x000fe20000000043 */
[----:B------:R-:W-:Y:S01]  /*1be0*/  LDS.64 R44, [R63.X8+0xc40] ;  /* 0x000c40003f2c7984 */ /* 0x000fe20000008a00 */
[----:B------:R-:W-:-:S02]  /*1bf0*/  FFMA R12, R18, R53, R16 ;  /* 0x00000035120c7223 */ /* 0x000fc40000000010 */
[----:B------:R-:W-:Y:S02]  /*1c00*/  FFMA R24, R26, R53, R24 ;  /* 0x000000351a187223 */ /* 0x000fe40000000018 */
[----:B------:R-:W4:Y:S01]  /*1c10*/  LDS.64 R52, [R63.X8+0xbd0] ;  /* 0x000bd0003f347984 */ /* 0x000f220000008a00 */
[C---:B------:R-:W-:Y:S02]  /*1c20*/  FFMA R69, R54.reuse, R23, R69 ;  /* 0x0000001736457223 */ /* 0x040fe40000000045 */
[-C--:B------:R-:W-:Y:S02]  /*1c30*/  FFMA R16, R23, R55.reuse, R22 ;  /* 0x0000003717107223 */ /* 0x080fe40000000016 */
[-C--:B------:R-:W-:Y:S01]  /*1c40*/  FFMA R14, R15, R55.reuse, R14 ;  /* 0x000000370f0e7223 */ /* 0x080fe2000000000e */
[----:B------:R-:W5:Y:S01]  /*1c50*/  LDS.128 R20, [R62+0x70] ;  /* 0x000070003e147984 */ /* 0x000f620000000c00 */
[----:B------:R-:W-:Y:S02]  /*1c60*/  FFMA R12, R19, R55, R12 ;  /* 0x00000037130c7223 */ /* 0x000fe4000000000c */
[----:B------:R-:W-:-:S02]  /*1c70*/  FFMA R67, R54, R27, R67 ;  /* 0x0000001b36437223 */ /* 0x000fc40000000043 */
[----:B------:R-:W-:Y:S02]  /*1c80*/  FFMA R55, R27, R55, R24 ;  /* 0x000000371b377223 */ /* 0x000fe40000000018 */
[----:B------:R-:W4:Y:S01]  /*1c90*/  LDS.128 R24, [R62+0x270] ;  /* 0x000270003e187984 */ /* 0x000f220000000c00 */
[----:B------:R-:W-:Y:S02]  /*1ca0*/  FFMA R71, R54, R15, R71 ;  /* 0x0000000f36477223 */ /* 0x000fe40000000047 */
[C---:B0-----:R-:W-:Y:S02]  /*1cb0*/  FFMA R69, R40.reuse, R48, R69 ;  /* 0x0000003028457223 */ /* 0x041fe40000000045 */
[----:B------:R-:W-:Y:S02]  /*1cc0*/  FFMA R16, R40, R49, R16 ;  /* 0x0000003128107223 */ /* 0x000fe40000000010 */
[----:B------:R-:W-:Y:S02]  /*1cd0*/  FFMA R13, R54, R19, R13 ;  /* 0x00000013360d7223 */ /* 0x000fe4000000000d */
[----:B-1----:R-:W-:-:S02]  /*1ce0*/  FFMA R71, R48, R28, R71 ;  /* 0x0000001c30477223 */ /* 0x002fc40000000047 */
[----:B------:R-:W-:Y:S02]  /*1cf0*/  FFMA R14, R28, R49, R14 ;  /* 0x000000311c0e7223 */ /* 0x000fe4000000000e */
[C---:B------:R-:W-:Y:S02]  /*1d00*/  FFMA R69, R50.reuse, R41, R69 ;  /* 0x0000002932457223 */ /* 0x040fe40000000045 */
[----:B------:R-:W-:Y:S02]  /*1d10*/  FFMA R41, R41, R51, R16 ;  /* 0x0000003329297223 */ /* 0x000fe40000000010 */
[----:B------:R-:W-:Y:S01]  /*1d20*/  FFMA R71, R50, R29, R71 ;  /* 0x0000001d32477223 */ /* 0x000fe20000000047 */
[----:B------:R-:W0:Y:S01]  /*1d30*/  LDS.128 R16, [R62+0x470] ;  /* 0x000470003e107984 */ /* 0x000e220000000c00 */
[----:B------:R-:W-:Y:S02]  /*1d40*/  FFMA R28, R48, R36, R13 ;  /* 0x00000024301c7223 */ /* 0x000fe4000000000d */
[----:B------:R-:W-:-:S02]  /*1d50*/  FFMA R29, R29, R51, R14 ;  /* 0x000000331d1d7223 */ /* 0x000fc4000000000e */
[-C--:B------:R-:W-:Y:S02]  /*1d60*/  FFMA R36, R36, R49.reuse, R12 ;  /* 0x0000003124247223 */ /* 0x080fe4000000000c */
[----:B------:R-:W1:Y:S01]  /*1d70*/  LDS.128 R12, [R62+0x670] ;  /* 0x000670003e0c7984 */ /* 0x000e620000000c00 */
[----:B--2---:R-:W-:Y:S02]  /*1d80*/  FFMA R67, R48, R32, R67 ;  /* 0x0000002030437223 */ /* 0x004fe40000000043 */
[----:B------:R-:W-:Y:S02]  /*1d90*/  FFMA R32, R32, R49, R55 ;  /* 0x0000003120207223 */ /* 0x000fe40000000037 */
[C---:B------:R-:W-:Y:S01]  /*1da0*/  FFMA R67, R50.reuse, R33, R67 ;  /* 0x0000002132437223 */ /* 0x040fe20000000043 */
[----:B------:R-:W2:Y:S01]  /*1db0*/  LDS.64 R54, [R63.X8+0xd20] ;  /* 0x000d20003f367984 */ /* 0x000ea20000008a00 */
[-C--:B------:R-:W-:Y:S02]  /*1dc0*/  FFMA R49, R50, R37.reuse, R28 ;  /* 0x0000002532317223 */ /* 0x080fe4000000001c */
[----:B------:R-:W-:-:S02]  /*1dd0*/  FFMA R36, R51, R37, R36 ;  /* 0x0000002533247223 */ /* 0x000fc40000000024 */
[----:B------:R-:W-:Y:S02]  /*1de0*/  FFMA R32, R51, R33, R32 ;  /* 0x0000002133207223 */ /* 0x000fe40000000020 */
[C---:B---3--:R-:W-:Y:S01]  /*1df0*/  FFMA R69, R56.reuse, R42, R69 ;  /* 0x0000002a38457223 */ /* 0x048fe20000000045 */
[----:B------:R-:W-:Y:S01]  /*1e00*/  LDS.64 R50, [R63.X8+0xe70] ;  /* 0x000e70003f327984 */ /* 0x000fe20000008a00 */
[----:B------:R-:W-:Y:S02]  /*1e10*/  FFMA R71, R56, R30, R71 ;  /* 0x0000001e38477223 */ /* 0x000fe40000000047 */
[-C--:B------:R-:W-:Y:S02]  /*1e20*/  FFMA R30, R30, R57.reuse, R29 ;  /* 0x000000391e1e7223 */ /* 0x080fe4000000001d */
[----:B------:R-:W-:Y:S02]  /*1e30*/  FFMA R42, R42, R57, R41 ;  /* 0x000000392a2a7223 */ /* 0x000fe40000000029 */
[----:B------:R-:W-:-:S02]  /*1e40*/  FFMA R67, R56, R34, R67 ;  /* 0x0000002238437223 */ /* 0x000fc40000000043 */
[----:B------:R-:W-:Y:S02]  /*1e50*/  FFMA R41, R56, R38, R49 ;  /* 0x0000002638297223 */ /* 0x000fe40000000031 */
[-C--:B------:R-:W-:Y:S01]  /*1e60*/  FFMA R36, R38, R57.reuse, R36 ;  /* 0x0000003926247223 */ /* 0x080fe20000000024 */
[----:B------:R-:W-:Y:S01]  /*1e70*/  LDS.64 R48, [R63.X8+0xe00] ;  /* 0x000e00003f307984 */ /* 0x000fe20000008a00 */
[----:B------:R-:W-:Y:S02]  /*1e80*/  FFMA R34, R34, R57, R32 ;  /* 0x0000003922227223 */ /* 0x000fe40000000020 */
[C---:B----4-:R-:W-:Y:S01]  /*1e90*/  FFMA R69, R52.reuse, R43, R69 ;  /* 0x0000002b34457223 */ /* 0x050fe20000000045 */
[----:B------:R-:W3:Y:S01]  /*1ea0*/  LDS.64 R56, [R63.X8+0xd90] ;  /* 0x000d90003f387984 */ /* 0x000ee20000008a00 */
[----:B------:R-:W-:Y:S02]  /*1eb0*/  FFMA R71, R52, R31, R71 ;  /* 0x0000001f34477223 */ /* 0x000fe40000000047 */
[----:B------:R-:W-:-:S02]  /*1ec0*/  FFMA R32, R31, R53, R30 ;  /* 0x000000351f207223 */ /* 0x000fc4000000001e */
[----:B------:R-:W-:Y:S01]  /*1ed0*/  FFMA R42, R43, R53, R42 ;  /* 0x000000352b2a7223 */ /* 0x000fe2000000002a */
[----:B------:R-:W4:Y:S01]  /*1ee0*/  LDS.128 R28, [R62+0x80] ;  /* 0x000080003e1c7984 */ /* 0x000f220000000c00 */
[----:B------:R-:W-:Y:S02]  /*1ef0*/  FFMA R43, R52, R35, R67 ;  /* 0x00000023342b7223 */ /* 0x000fe40000000043 */
[----:B-----5:R-:W-:Y:S02]  /*1f00*/  FFMA R67, R20, R44, R69 ;  /* 0x0000002c14437223 */ /* 0x020fe40000000045 */
[----:B------:R-:W-:Y:S02]  /*1f10*/  FFMA R69, R44, R24, R71 ;  /* 0x000000182c457223 */ /* 0x000fe40000000047 */
[----:B------:R-:W-:Y:S02]  /*1f20*/  FFMA R32, R24, R45, R32 ;  /* 0x0000002d18207223 */ /* 0x000fe40000000020 */
[----:B------:R-:W-:-:S02]  /*1f30*/  FFMA R41, R52, R39, R41 ;  /* 0x0000002734297223 */ /* 0x000fc40000000029 */
[----:B------:R-:W-:Y:S02]  /*1f40*/  FFMA R40, R39, R53, R36 ;  /* 0x0000003527287223 */ /* 0x000fe40000000024 */
[----:B------:R-:W5:Y:S01]  /*1f50*/  LDS.128 R36, [R62+0x280] ;  /* 0x000280003e247984 */ /* 0x000f620000000c00 */
[----:B------:R-:W-:Y:S02]  /*1f60*/  FFMA R69, R46, R25, R69 ;  /* 0x000000192e457223 */ /* 0x000fe40000000045 */
[----:B------:R-:W-:Y:S02]  /*1f70*/  FFMA R53, R35, R53, R34 ;  /* 0x0000003523357223 */ /* 0x000fe40000000022 */
[----:B------:R-:W-:Y:S02]  /*1f80*/  FFMA R25, R25, R47, R32 ;  /* 0x0000002f19197223 */ /* 0x000fe40000000020 */
[----:B------:R-:W3:Y:S01]  /*1f90*/  LDS.128 R32, [R62+0x480] ;  /* 0x000480003e207984 */ /* 0x000ee20000000c00 */
[----:B------:R-:W-:-:S02]  /*1fa0*/  FFMA R42, R20, R45, R42 ;  /* 0x0000002d142a7223 */ /* 0x000fc4000000002a */
[----:B------:R-:W-:Y:S02]  /*1fb0*/  FFMA R67, R46, R21, R67 ;  /* 0x000000152e437223 */ /* 0x000fe40000000043 */
[----:B0-----:R-:W-:Y:S02]  /*1fc0*/  FFMA R20, R44, R16, R41 ;  /* 0x000000102c147223 */ /* 0x001fe40000000029 */
[----:B------:R-:W-:Y:S02]  /*1fd0*/  FFMA R21, R21, R47, R42 ;  /* 0x0000002f15157223 */ /* 0x000fe4000000002a */
[-C--:B------:R-:W-:Y:S02]  /*1fe0*/  FFMA R16, R16, R45.reuse, R40 ;  /* 0x0000002d10107223 */ /* 0x080fe40000000028 */
[----:B-1----:R-:W-:Y:S02]  /*1ff0*/  FFMA R44, R44, R12, R43 ;  /* 0x0000000c2c2c7223 */ /* 0x002fe4000000002b */
[----:B------:R-:W0:Y:S01]  /*2000*/  LDS.128 R40, [R62+0x680] ;  /* 0x000680003e287984 */ /* 0x000e220000000c00 */
[----:B------:R-:W-:-:S02]  /*2010*/  FFMA R12, R12, R45, R53 ;  /* 0x0000002d0c0c7223 */ /* 0x000fc40000000035 */
[CC--:B------:R-:W-:Y:S01]  /*2020*/  FFMA R45, R46.reuse, R17.reuse, R20 ;  /* 0x000000112e2d7223 */ /* 0x0c0fe20000000014 */
[----:B------:R-:W1:Y:S01]  /*2030*/  LDS.64 R52, [R63.X8+0xee0] ;  /* 0x000ee0003f347984 */ /* 0x000e620000008a00 */
[C---:B------:R-:W-:Y:S02]  /*2040*/  FFMA R16, R47.reuse, R17, R16 ;  /* 0x000000112f107223 */ /* 0x040fe40000000010 */
[-C--:B------:R-:W-:Y:S02]  /*2050*/  FFMA R17, R46, R13.reuse, R44 ;  /* 0x0000000d2e117223 */ /* 0x080fe4000000002c */
[----:B------:R-:W-:Y:S02]  /*2060*/  FFMA R12, R47, R13, R12 ;  /* 0x0000000d2f0c7223 */ /* 0x000fe4000000000c */
[C---:B--2---:R-:W-:Y:S01]  /*2070*/  FFMA R69, R54.reuse, R26, R69 ;  /* 0x0000001a36457223 */ /* 0x044fe20000000045 */
[----:B------:R-:W-:Y:S01]  /*2080*/  LDS.64 R46, [R63.X8+0x1030] ;  /* 0x001030003f2e7984 */ /* 0x000fe20000008a00 */
[----:B------:R-:W-:-:S02]  /*2090*/  FFMA R67, R54, R22, R67 ;  /* 0x0000001636437223 */ /* 0x000fc40000000043 */
[-C--:B------:R-:W-:Y:S02]  /*20a0*/  FFMA R26, R26, R55.reuse, R25 ;  /* 0x000000371a1a7223 */ /* 0x080fe40000000019 */
[-C--:B------:R-:W-:Y:S02]  /*20b0*/  FFMA R22, R22, R55.reuse, R21 ;  /* 0x0000003716167223 */ /* 0x080fe40000000015 */
[C---:B------:R-:W-:Y:S02]  /*20c0*/  FFMA R25, R54.reuse, R18, R45 ;  /* 0x0000001236197223 */ /* 0x040fe4000000002d */
[----:B------:R-:W-:Y:S01]  /*20d0*/  FFMA R17, R54, R14, R17 ;  /* 0x0000000e36117223 */ /* 0x000fe20000000011 */
[----:B------:R-:W-:Y:S01]  /*20e0*/  LDS.64 R44, [R63.X8+0xfc0] ;  /* 0x000fc0003f2c7984 */ /* 0x000fe20000008a00 */
[-C--:B------:R-:W-:Y:S02]  /*20f0*/  FFMA R16, R18, R55.reuse, R16 ;  /* 0x0000003712107223 */ /* 0x080fe40000000010 */
[----:B------:R-:W-:-:S02]  /*2100*/  FFMA R12, R14, R55, R12 ;  /* 0x000000370e0c7223 */ /* 0x000fc4000000000c */
[----:B------:R-:W2:Y:S01]  /*2110*/  LDS.64 R54, [R63.X8+0xf50] ;  /* 0x000f50003f367984 */ /* 0x000ea20000008a00 */
[C---:B---3--:R-:W-:Y:S02]  /*2120*/  FFMA R13, R56.reuse, R23, R67 ;  /* 0x00000017380d7223 */ /* 0x048fe40000000043 */
[C---:B------:R-:W-:Y:S02]  /*2130*/  FFMA R25, R56.reuse, R19, R25 ;  /* 0x0000001338197223 */ /* 0x040fe40000000019 */
[C---:B------:R-:W-:Y:S02]  /*2140*/  FFMA R67, R56.reuse, R15, R17 ;  /* 0x0000000f38437223 */ /* 0x040fe40000000011 */
[-C--:B------:R-:W-:Y:S02]  /*2150*/  FFMA R24, R19, R57.reuse, R16 ;  /* 0x0000003913187223 */ /* 0x080fe40000000010 */
[----:B------:R-:W-:Y:S01]  /*2160*/  FFMA R22, R23, R57, R22 ;  /* 0x0000003917167223 */ /* 0x000fe20000000016 */
[----:B------:R-:W3:Y:S01]  /*2170*/  LDS.128 R16, [R62+0x90] ;  /* 0x000090003e107984 */ /* 0x000ee20000000c00 */
[----:B------:R-:W-:-:S02]  /*2180*/  FFMA R69, R56, R27, R69 ;  /* 0x0000001b38457223 */ /* 0x000fc40000000045 */
[----:B------:R-:W-:Y:S02]  /*2190*/  FFMA R26, R27, R57, R26 ;  /* 0x000000391b1a7223 */ /* 0x000fe4000000001a */
[C---:B----4-:R-:W-:Y:S02]  /*21a0*/  FFMA R20, R28.reuse, R48, R13 ;  /* 0x000000301c147223 */ /* 0x050fe4000000000d */
[----:B------:R-:W-:Y:S02]  /*21b0*/  FFMA R22, R28, R49, R22 ;  /* 0x000000311c167223 */ /* 0x000fe40000000016 */
[----:B------:R-:W-:Y:S02]  /*21c0*/  FFMA R57, R15, R57, R12 ;  /* 0x000000390f397223 */ /* 0x000fe4000000000c */
[----:B-----5:R-:W-:Y:S01]  /*21d0*/  FFMA R71, R48, R36, R69 ;  /* 0x0000002430477223 */ /* 0x020fe20000000045 */
[----:B------:R-:W4:Y:S01]  /*21e0*/  LDS.128 R12, [R62+0x290] ;  /* 0x000290003e0c7984 */ /* 0x000f220000000c00 */
[----:B------:R-:W-:-:S02]  /*21f0*/  FFMA R26, R36, R49, R26 ;  /* 0x00000031241a7223 */ /* 0x000fc4000000001a */
[C---:B------:R-:W-:Y:S02]  /*2200*/  FFMA R69, R50.reuse, R29, R20 ;  /* 0x0000001d32457223 */ /* 0x040fe40000000014 */
[----:B------:R-:W-:Y:S02]  /*2210*/  FFMA R29, R29, R51, R22 ;  /* 0x000000331d1d7223 */ /* 0x000fe40000000016 */
[----:B------:R-:W-:Y:S01]  /*2220*/  FFMA R71, R50, R37, R71 ;  /* 0x0000002532477223 */ /* 0x000fe20000000047 */
[----:B------:R-:W5:Y:S01]  /*2230*/  LDS.128 R20, [R62+0x490] ;  /* 0x000490003e147984 */ /* 0x000f620000000c00 */
[----:B------:R-:W-:Y:S02]  /*2240*/  FFMA R28, R48, R32, R25 ;  /* 0x00000020301c7223 */ /* 0x000fe40000000019 */
[----:B------:R-:W-:Y:S02]  /*2250*/  FFMA R37, R37, R51, R26 ;  /* 0x0000003325257223 */ /* 0x000fe4000000001a */
[----:B------:R-:W-:-:S02]  /*2260*/  FFMA R32, R32, R49, R24 ;  /* 0x0000003120207223 */ /* 0x000fc40000000018 */
[----:B------:R-:W3:Y:S01]  /*2270*/  LDS.128 R24, [R62+0x690] ;  /* 0x000690003e187984 */ /* 0x000ee20000000c00 */
[----:B0-----:R-:W-:Y:S02]  /*2280*/  FFMA R67, R48, R40, R67 ;  /* 0x0000002830437223 */ /* 0x001fe40000000043 */
[----:B------:R-:W-:Y:S02]  /*2290*/  FFMA R40, R40, R49, R57 ;  /* 0x0000003128287223 */ /* 0x000fe40000000039 */
[----:B------:R-:W0:Y:S01]  /*22a0*/  LDS.64 R56, [R63.X8+0x10a0] ;  /* 0x0010a0003f387984 */ /* 0x000e220000008a00 */
[CC--:B------:R-:W-:Y:S02]  /*22b0*/  FFMA R49, R50.reuse, R33.reuse, R28 ;  /* 0x0000002132317223 */ /* 0x0c0fe4000000001c */
[----:B------:R-:W-:Y:S02]  /*22c0*/  FFMA R32, R51, R33, R32 ;  /* 0x0000002133207223 */ /* 0x000fe40000000020 */
[----:B------:R-:W-:-:S02]  /*22d0*/  FFMA R67, R50, R41, R67 ;  /* 0x0000002932437223 */ /* 0x000fc40000000043 */
[----:B------:R-:W-:Y:S02]  /*22e0*/  FFMA R40, R51, R41, R40 ;  /* 0x0000002933287223 */ /* 0x000fe40000000028 */
[C---:B-1----:R-:W-:Y:S01]  /*22f0*/  FFMA R71, R52.reuse, R38, R71 ;  /* 0x0000002634477223 */ /* 0x042fe20000000047 */
[----:B------:R-:W-:Y:S01]  /*2300*/  LDS.64 R50, [R63.X8+0x11f0] ;  /* 0x0011f0003f327984 */ /* 0x000fe20000008a00 */
[----:B------:R-:W-:Y:S02]  /*2310*/  FFMA R69, R52, R30, R69 ;  /* 0x0000001e34457223 */ /* 0x000fe40000000045 */
[-C--:B------:R-:W-:Y:S02]  /*2320*/  FFMA R38, R38, R53.reuse, R37 ;  /* 0x0000003526267223 */ /* 0x080fe40000000025 */
[----:B------:R-:W-:Y:S02]  /*2330*/  FFMA R30, R30, R53, R29 ;  /* 0x000000351e1e7223 */ /* 0x000fe4000000001d */
[----:B------:R-:W-:-:S02]  /*2340*/  FFMA R37, R52, R34, R49 ;  /* 0x0000002234257223 */ /* 0x000fc40000000031 */
[----:B------:R-:W-:Y:S01]  /*2350*/  FFMA R67, R52, R42, R67 ;  /* 0x0000002a34437223 */ /* 0x000fe20000000043 */
[----:B------:R-:W-:Y:S01]  /*2360*/  LDS.64 R48, [R63.X8+0x1180] ;  /* 0x001180003f307984 */ /* 0x000fe20000008a00 */
[-C--:B------:R-:W-:Y:S02]  /*2370*/  FFMA R32, R34, R53.reuse, R32 ;  /* 0x0000003522207223 */ /* 0x080fe40000000020 */
[----:B------:R-:W-:Y:S02]  /*2380*/  FFMA R40, R42, R53, R40 ;  /* 0x000000352a287223 */ /* 0x000fe40000000028 */
[----:B------:R-:W1:Y:S01]  /*2390*/  LDS.64 R52, [R63.X8+0x1110] ;  /* 0x001110003f347984 */ /* 0x000e620000008a00 */
[----:B--2---:R-:W-:Y:S02]  /*23a0*/  FFMA R30, R31, R55, R30 ;  /* 0x000000371f1e7223 */ /* 0x004fe4000000001e */
[----:B------:R-:W-:Y:S02]  /*23b0*/  FFMA R71, R54, R39, R71 ;  /* 0x0000002736477223 */ /* 0x000fe40000000047 */
[----:B------:R-:W-:-:S02]  /*23c0*/  FFMA R38, R39, R55, R38 ;  /* 0x0000003727267223 */ /* 0x000fc40000000026 */
[----:B------:R-:W-:Y:S02]  /*23d0*/  FFMA R36, R35, R55, R32 ;  /* 0x0000003723247223 */ /* 0x000fe40000000020 */
[C---:B------:R-:W-:Y:S02]  /*23e0*/  FFMA R69, R54.reuse, R31, R69 ;  /* 0x0000001f36457223 */ /* 0x040fe40000000045 */
[----:B------:R-:W-:Y:S02]  /*23f0*/  FFMA R39, R54, R43, R67 ;  /* 0x0000002b36277223 */ /* 0x000fe40000000043 */
[----:B------:R-:W-:Y:S02]  /*2400*/  FFMA R55, R43, R55, R40 ;  /* 0x000000372b377223 */ /* 0x000fe40000000028 */
[----:B------:R-:W2:Y:S01]  /*2410*/  LDS.128 R40, [R62+0xa0] ;  /* 0x0000a0003e287984 */ /* 0x000ea20000000c00 */
[C---:B---3--:R-:W-:Y:S02]  /*2420*/  FFMA R67, R16.reuse, R44, R69 ;  /* 0x0000002c10437223 */ /* 0x048fe40000000045 */
[----:B------:R-:W-:-:S02]  /*2430*/  FFMA R30, R16, R45, R30 ;  /* 0x0000002d101e7223 */ /* 0x000fc4000000001e */
[----:B------:R-:W-:Y:S02]  /*2440*/  FFMA R37, R54, R35, R37 ;  /* 0x0000002336257223 */ /* 0x000fe40000000025 */
[----:B------:R-:W3:Y:S01]  /*2450*/  LDS.128 R32, [R62+0x2a0] ;  /* 0x0002a0003e207984 */ /* 0x000ee20000000c00 */
[----:B------:R-:W-:Y:S02]  /*2460*/  FFMA R67, R46, R17, R67 ;  /* 0x000000112e437223 */ /* 0x000fe40000000043 */
[----:B------:R-:W-:Y:S02]  /*2470*/  FFMA R17, R17, R47, R30 ;  /* 0x0000002f11117223 */ /* 0x000fe4000000001e */
[----:B----4-:R-:W-:Y:S01]  /*2480*/  FFMA R69, R44, R12, R71 ;  /* 0x0000000c2c457223 */ /* 0x010fe20000000047 */
[----:B------:R-:W4:Y:S01]  /*2490*/  LDS.128 R28, [R62+0x4a0] ;  /* 0x0004a0003e1c7984 */ /* 0x000f220000000c00 */
[----:B------:R-:W-:Y:S02]  /*24a0*/  FFMA R38, R12, R45, R38 ;  /* 0x0000002d0c267223 */ /* 0x000fe40000000026 */
[----:B------:R-:W-:-:S02]  /*24b0*/  FFMA R69, R46, R13, R69 ;  /* 0x0000000d2e457223 */ /* 0x000fc40000000045 */
[----:B-----5:R-:W-:Y:S02]  /*24c0*/  FFMA R12, R44, R20, R37 ;  /* 0x000000142c0c7223 */ /* 0x020fe40000000025 */
[----:B------:R-:W-:Y:S02]  /*24d0*/  FFMA R13, R13, R47, R38 ;  /* 0x0000002f0d0d7223 */ /* 0x000fe40000000026 */
[-C--:B------:R-:W-:Y:S02]  /*24e0*/  FFMA R20, R20, R45.reuse, R36 ;  /* 0x0000002d14147223 */ /* 0x080fe40000000024 */
[----:B------:R-:W-:Y:S02]  /*24f0*/  FFMA R44, R44, R24, R39 ;  /* 0x000000182c2c7223 */ /* 0x000fe40000000027 */
[----:B------:R-:W5:Y:S01]  /*2500*/  LDS.128 R36, [R62+0x6a0] ;  /* 0x0006a0003e247984 */ /* 0x000f620000000c00 */
[----:B------:R-:W-:Y:S02]  /*2510*/  FFMA R24, R24, R45, R55 ;  /* 0x0000002d18187223 */ /* 0x000fe40000000037 */
[-C--:B------:R-:W-:Y:S01]  /*2520*/  FFMA R45, R46, R21.reuse, R12 ;  /* 0x000000152e2d7223 */ /* 0x080fe2000000000c */
[----:B------:R-:W3:Y:S01]  /*2530*/  LDS.64 R54, [R63.X8+0x1260] ;  /* 0x001260003f367984 */ /* 0x000ee20000008a00 */
[----:B------:R-:W-:-:S02]  /*2540*/  FFMA R20, R47, R21, R20 ;  /* 0x000000152f147223 */ /* 0x000fc40000000014 */
[-C--:B------:R-:W-:Y:S02]  /*2550*/  FFMA R21, R46, R25.reuse, R44 ;  /* 0x000000192e157223 */ /* 0x080fe4000000002c */
[----:B------:R-:W-:Y:S02]  /*2560*/  FFMA R24, R47, R25, R24 ;  /* 0x000000192f187223 */ /* 0x000fe40000000018 */
[C---:B0-----:R-:W-:Y:S01]  /*2570*/  FFMA R69, R56.reuse, R14, R69 ;  /* 0x0000000e38457223 */ /* 0x041fe20000000045 */
[----:B------:R-:W-:Y:S01]  /*2580*/  LDS.64 R46, [R63.X8+0x13b0] ;  /* 0x0013b0003f2e7984 */ /* 0x000fe20000008a00 */
[----:B------:R-:W-:Y:S02]  /*2590*/  FFMA R67, R56, R18, R67 ;  /* 0x0000001238437223 */ /* 0x000fe40000000043 */
[-C--:B------:R-:W-:Y:S02]  /*25a0*/  FFMA R14, R14, R57.reuse, R13 ;  /* 0x000000390e0e7223 */ /* 0x080fe4000000000d */
[----:B------:R-:W-:-:S02]  /*25b0*/  FFMA R18, R18, R57, R17 ;  /* 0x0000003912127223 */ /* 0x000fc40000000011 */
[C---:B------:R-:W-:Y:S02]  /*25c0*/  FFMA R13, R56.reuse, R22, R45 ;  /* 0x00000016380d7223 */ /* 0x040fe4000000002d */
[----:B------:R-:W-:Y:S01]  /*25d0*/  FFMA R21, R56, R26, R21 ;  /* 0x0000001a38157223 */ /* 0x000fe20000000015 */
[----:B------:R-:W-:Y:S01]  /*25e0*/  LDS.64 R44, [R63.X8+0x1340] ;  /* 0x001340003f2c7984 */ /* 0x000fe20000008a00 */
[-C--:B------:R-:W-:Y:S02]  /*25f0*/  FFMA R12, R22, R57.reuse, R20 ;  /* 0x00000039160c7223 */ /* 0x080fe40000000014 */
[----:B------:R-:W-:Y:S02]  /*2600*/  FFMA R24, R26, R57, R24 ;  /* 0x000000391a187223 */ /* 0x000fe40000000018 */
[----:B------:R-:W0:Y:S01]  /*2610*/  LDS.64 R56, [R63.X8+0x12d0] ;  /* 0x0012d0003f387984 */ /* 0x000e220000008a00 */
[----:B-1----:R-:W-:Y:S02]  /*2620*/  FFMA R17, R52, R19, R67 ;  /* 0x0000001334117223 */ /* 0x002fe40000000043 */
[----:B------:R-:W-:-:S02]  /*2630*/  FFMA R18, R19, R53, R18 ;  /* 0x0000003513127223 */ /* 0x000fc40000000012 */
[C---:B------:R-:W-:Y:S02]  /*2640*/  FFMA R13, R52.reuse, R23, R13 ;  /* 0x00000017340d7223 */ /* 0x040fe4000000000d */
[C---:B------:R-:W-:Y:S02]  /*2650*/  FFMA R67, R52.reuse, R27, R21 ;  /* 0x0000001b34437223 */ /* 0x040fe40000000015 */
[----:B------:R-:W-:Y:S02]  /*2660*/  FFMA R12, R23, R53, R12 ;  /* 0x00000035170c7223 */ /* 0x000fe4000000000c */
[----:B------:R-:W1:Y:S01]  /*2670*/  LDS.128 R20, [R62+0xb0] ;  /* 0x0000b0003e147984 */ /* 0x000e620000000c00 */
[----:B------:R-:W-:Y:S02]  /*2680*/  FFMA R69, R52, R15, R69 ;  /* 0x0000000f34457223 */ /* 0x000fe40000000045 */
[----:B------:R-:W-:Y:S02]  /*2690*/  FFMA R14, R15, R53, R14 ;  /* 0x000000350f0e7223 */ /* 0x000fe4000000000e */
[----:B--2---:R-:W-:-:S02]  /*26a0*/  FFMA R15, R40, R48, R17 ;  /* 0x00000030280f7223 */ /* 0x004fc40000000011 */
[----:B------:R-:W-:Y:S02]  /*26b0*/  FFMA R40, R40, R49, R18 ;  /* 0x0000003128287223 */ /* 0x000fe40000000012 */
[----:B------:R-:W2:Y:S01]  /*26c0*/  LDS.128 R16, [R62+0x2b0] ;  /* 0x0002b0003e107984 */ /* 0x000ea20000000c00 */
[----:B------:R-:W-:Y:S02]  /*26d0*/  FFMA R53, R27, R53, R24 ;  /* 0x000000351b357223 */ /* 0x000fe40000000018 */
[----:B---3--:R-:W-:Y:S01]  /*26e0*/  FFMA R71, R48, R32, R69 ;  /* 0x0000002030477223 */ /* 0x008fe20000000045 */
[----:B------:R-:W3:Y:S01]  /*26f0*/  LDS.128 R24, [R62+0x4b0] ;  /* 0x0004b0003e187984 */ /* 0x000ee20000000c00 */
[----:B------:R-:W-:Y:S02]  /*2700*/  FFMA R14, R32, R49, R14 ;  /* 0x00000031200e7223 */ /* 0x000fe4000000000e */
[----:B------:R-:W-:Y:S02]  /*2710*/  FFMA R71, R50, R33, R71 ;  /* 0x0000002132477223 */ /* 0x000fe40000000047 */
[----:B----4-:R-:W-:-:S02]  /*2720*/  FFMA R32, R48, R28, R13 ;  /* 0x0000001c30207223 */ /* 0x010fc4000000000d */
[----:B------:R-:W-:Y:S02]  /*2730*/  FFMA R69, R50, R41, R15 ;  /* 0x0000002932457223 */ /* 0x000fe4000000000f */
[----:B------:R-:W-:Y:S02]  /*2740*/  FFMA R33, R33, R51, R14 ;  /* 0x0000003321217223 */ /* 0x000fe4000000000e */
[-C--:B------:R-:W-:Y:S02]  /*2750*/  FFMA R28, R28, R49.reuse, R12 ;  /* 0x000000311c1c7223 */ /* 0x080fe4000000000c */
[----:B------:R-:W4:Y:S01]  /*2760*/  LDS.128 R12, [R62+0x6b0] ;  /* 0x0006b0003e0c7984 */ /* 0x000f220000000c00 */
[----:B-----5:R-:W-:Y:S02]  /*2770*/  FFMA R67, R48, R36, R67 ;  /* 0x0000002430437223 */ /* 0x020fe40000000043 */
[----:B------:R-:W-:Y:S02]  /*2780*/  FFMA R36, R36, R49, R53 ;  /* 0x0000003124247223 */ /* 0x000fe40000000035 */
[----:B------:R-:W5:Y:S01]  /*2790*/  LDS.64 R52, [R63.X8+0x1420] ;  /* 0x001420003f347984 */ /* 0x000f620000008a00 */
[----:B------:R-:W-:-:S02]  /*27a0*/  FFMA R49, R50, R29, R32 ;  /* 0x0000001d32317223 */ /* 0x000fc40000000020 */
[----:B------:R-:W-:Y:S02]  /*27b0*/  FFMA R28, R51, R29, R28 ;  /* 0x0000001d331c7223 */ /* 0x000fe4000000001c */
[----:B------:R-:W-:Y:S02]  /*27c0*/  FFMA R41, R41, R51, R40 ;  /* 0x0000003329297223 */ /* 0x000fe40000000028 */
        /* <DEDUP_REMOVED lines=13> */
[-C--:B0-----:R-:W-:Y:S02]  /*28a0*/  FFMA R42, R43, R57.reuse, R42 ;  /* 0x000000392b2a7223 */ /* 0x081fe4000000002a */
[-C--:B------:R-:W-:Y:S02]  /*28b0*/  FFMA R38, R35, R57.reuse, R34 ;  /* 0x0000003923267223 */ /* 0x080fe40000000022 */
[----:B------:R-:W-:Y:S02]  /*28c0*/  FFMA R36, R31, R57, R28 ;  /* 0x000000391f247223 */ /* 0x000fe4000000001c */
[C---:B------:R-:W-:Y:S02]  /*28d0*/  FFMA R37, R56.reuse, R31, R37 ;  /* 0x0000001f38257223 */ /* 0x040fe40000000025 */
[----:B------:R-:W-:Y:S02]  /*28e0*/  FFMA R57, R39, R57, R30 ;  /* 0x0000003927397223 */ /* 0x000fe4000000001e */
[----:B------:R-:W0:Y:S01]  /*28f0*/  LDS.128 R28, [R62+0xc0] ;  /* 0x0000c0003e1c7984 */ /* 0x000e220000000c00 */
[----:B------:R-:W-:-:S02]  /*2900*/  FFMA R69, R56, R43, R69 ;  /* 0x0000002b38457223 */ /* 0x000fc40000000045 */
[C---:B-1----:R-:W-:Y:S02]  /*2910*/  FFMA R42, R20.reuse, R45, R42 ;  /* 0x0000002d142a7223 */ /* 0x042fe4000000002a */
[----:B------:R-:W-:Y:S02]  /*2920*/  FFMA R69, R20, R44, R69 ;  /* 0x0000002c14457223 */ /* 0x000fe40000000045 */
[----:B------:R-:W-:Y:S02]  /*2930*/  FFMA R71, R56, R35, R71 ;  /* 0x0000002338477223 */ /* 0x000fe40000000047 */
[----:B------:R-:W1:Y:S01]  /*2940*/  LDS.128 R32, [R62+0x2c0] ;  /* 0x0002c0003e207984 */ /* 0x000e620000000c00 */
[----:B------:R-:W-:Y:S02]  /*2950*/  FFMA R69, R46, R21, R69 ;  /* 0x000000152e457223 */ /* 0x000fe40000000045 */
[----:B--2---:R-:W-:Y:S02]  /*2960*/  FFMA R71, R44, R16, R71 ;  /* 0x000000102c477223 */ /* 0x004fe40000000047 */
[----:B------:R-:W-:-:S02]  /*2970*/  FFMA R38, R16, R45, R38 ;  /* 0x0000002d10267223 */ /* 0x000fc40000000026 */
[----:B------:R-:W-:Y:S02]  /*2980*/  FFMA R21, R21, R47, R42 ;  /* 0x0000002f15157223 */ /* 0x000fe4000000002a */
[----:B------:R-:W2:Y:S01]  /*2990*/  LDS.128 R40, [R62+0x4c0] ;  /* 0x0004c0003e287984 */ /* 0x000ea20000000c00 */
[----:B------:R-:W-:Y:S02]  /*29a0*/  FFMA R71, R46, R17, R71 ;  /* 0x000000112e477223 */ /* 0x000fe40000000047 */
[----:B---3--:R-:W-:Y:S02]  /*29b0*/  FFMA R16, R44, R24, R37 ;  /* 0x000000182c107223 */ /* 0x008fe40000000025 */
[----:B------:R-:W-:Y:S02]  /*29c0*/  FFMA R67, R56, R39, R67 ;  /* 0x0000002738437223 */ /* 0x000fe40000000043 */
[----:B------:R-:W-:Y:S02]  /*29d0*/  FFMA R17, R17, R47, R38 ;  /* 0x0000002f11117223 */ /* 0x000fe40000000026 */
[----:B------:R-:W-:-:S02]  /*29e0*/  FFMA R24, R24, R45, R36 ;  /* 0x0000002d18187223 */ /* 0x000fc40000000024 */
[----:B------:R-:W3:Y:S01]  /*29f0*/  LDS.128 R36, [R62+0x6c0] ;  /* 0x0006c0003e247984 */ /* 0x000ee20000000c00 */
[----:B----4-:R-:W-:Y:S02]  /*2a00*/  FFMA R67, R44, R12, R67 ;  /* 0x0000000c2c437223 */ /* 0x010fe40000000043 */
[----:B------:R-:W-:Y:S02]  /*2a10*/  FFMA R12, R12, R45, R57 ;  /* 0x0000002d0c0c7223 */ /* 0x000fe40000000039 */
[C---:B------:R-:W-:Y:S01]  /*2a20*/  FFMA R67, R46.reuse, R13, R67 ;  /* 0x0000000d2e437223 */ /* 0x040fe20000000043 */
[----:B------:R-:W4:Y:S01]  /*2a30*/  LDS.64 R56, [R63.X8+0x15e0] ;  /* 0x0015e0003f387984 */ /* 0x000f220000008a00 */
[-C--:B------:R-:W-:Y:S02]  /*2a40*/  FFMA R45, R46, R25.reuse, R16 ;  /* 0x000000192e2d7223 */ /* 0x080fe40000000010 */
[C---:B------:R-:W-:Y:S02]  /*2a50*/  FFMA R24, R47.reuse, R25, R24 ;  /* 0x000000192f187223 */ /* 0x040fe40000000018 */
[----:B------:R-:W-:-:S02]  /*2a60*/  FFMA R12, R47, R13, R12 ;  /* 0x0000000d2f0c7223 */ /* 0x000fc4000000000c */
[C---:B-----5:R-:W-:Y:S01]  /*2a70*/  FFMA R71, R52.reuse, R18, R71 ;  /* 0x0000001234477223 */ /* 0x060fe20000000047 */
[----:B------:R-:W-:Y:S01]  /*2a80*/  LDS.64 R46, [R63.X8+0x1730] ;  /* 0x001730003f2e7984 */ /* 0x000fe20000008a00 */
[----:B------:R-:W-:Y:S02]  /*2a90*/  FFMA R69, R52, R22, R69 ;  /* 0x0000001634457223 */ /* 0x000fe40000000045 */
[-C--:B------:R-:W-:Y:S02]  /*2aa0*/  FFMA R18, R18, R53.reuse, R17 ;  /* 0x0000003512127223 */ /* 0x080fe40000000011 */
[----:B------:R-:W-:Y:S02]  /*2ab0*/  FFMA R67, R52, R14, R67 ;  /* 0x0000000e34437223 */ /* 0x000fe40000000043 */
[----:B------:R-:W-:Y:S02]  /*2ac0*/  FFMA R22, R22, R53, R21 ;  /* 0x0000003516167223 */ /* 0x000fe40000000015 */
[----:B------:R-:W-:-:S02]  /*2ad0*/  FFMA R17, R52, R26, R45 ;  /* 0x0000001a34117223 */ /* 0x000fc4000000002d */
[-C--:B------:R-:W-:Y:S01]  /*2ae0*/  FFMA R16, R26, R53.reuse, R24 ;  /* 0x000000351a107223 */ /* 0x080fe20000000018 */
[----:B------:R-:W-:Y:S01]  /*2af0*/  LDS.64 R44, [R63.X8+0x16c0] ;  /* 0x0016c0003f2c7984 */ /* 0x000fe20000008a00 */
[----:B------:R-:W-:-:S03]  /*2b00*/  FFMA R14, R14, R53, R12 ;  /* 0x000000350e0e7223 */ /* 0x000fc6000000000c */
[----:B------:R-:W5:Y:S01]  /*2b10*/  LDS.64 R52, [R63.X8+0x1650] ;  /* 0x001650003f347984 */ /* 0x000f620000008a00 */
[----:B------:R-:W-:Y:S02]  /*2b20*/  FFMA R69, R54, R23, R69 ;  /* 0x0000001736457223 */ /* 0x000fe40000000045 */
[----:B------:R-:W-:Y:S02]  /*2b30*/  FFMA R12, R23, R55, R22 ;  /* 0x00000037170c7223 */ /* 0x000fe40000000016 */
[----:B------:R-:W4:Y:S01]  /*2b40*/  LDS.128 R20, [R62+0xd0] ;  /* 0x0000d0003e147984 */ /* 0x000f220000000c00 */
[C---:B0-----:R-:W-:Y:S02]  /*2b50*/  FFMA R69, R28.reuse, R48, R69 ;  /* 0x000000301c457223 */ /* 0x041fe40000000045 */
[----:B------:R-:W-:Y:S02]  /*2b60*/  FFMA R12, R28, R49, R12 ;  /* 0x000000311c0c7223 */ /* 0x000fe4000000000c */
[----:B------:R-:W-:-:S02]  /*2b70*/  FFMA R17, R54, R27, R17 ;  /* 0x0000001b36117223 */ /* 0x000fc40000000011 */
[----:B------:R-:W-:Y:S02]  /*2b80*/  FFMA R16, R27, R55, R16 ;  /* 0x000000371b107223 */ /* 0x000fe40000000010 */
[----:B------:R-:W0:Y:S01]  /*2b90*/  LDS.128 R24, [R62+0x2d0] ;  /* 0x0002d0003e187984 */ /* 0x000e220000000c00 */
[----:B------:R-:W-:Y:S02]  /*2ba0*/  FFMA R71, R54, R19, R71 ;  /* 0x0000001336477223 */ /* 0x000fe40000000047 */
[----:B------:R-:W-:Y:S02]  /*2bb0*/  FFMA R18, R19, R55, R18 ;  /* 0x0000003713127223 */ /* 0x000fe40000000012 */
[----:B------:R-:W-:Y:S02]  /*2bc0*/  FFMA R69, R50, R29, R69 ;  /* 0x0000001d32457223 */ /* 0x000fe40000000045 */
[----:B------:R-:W-:Y:S02]  /*2bd0*/  FFMA R67, R54, R15, R67 ;  /* 0x0000000f36437223 */ /* 0x000fe40000000043 */
[----:B------:R-:W-:-:S02]  /*2be0*/  FFMA R55, R15, R55, R14 ;  /* 0x000000370f377223 */ /* 0x000fc4000000000e */
[----:B------:R-:W-:Y:S02]  /*2bf0*/  FFMA R29, R29, R51, R12 ;  /* 0x000000331d1d7223 */ /* 0x000fe4000000000c */
[----:B------:R-:W0:Y:S01]  /*2c00*/  LDS.128 R12, [R62+0x4d0] ;  /* 0x0004d0003e0c7984 */ /* 0x000e220000000c00 */
[----:B-1----:R-:W-:Y:S02]  /*2c10*/  FFMA R71, R48, R32, R71 ;  /* 0x0000002030477223 */ /* 0x002fe40000000047 */
[----:B------:R-:W-:Y:S02]  /*2c20*/  FFMA R18, R32, R49, R18 ;  /* 0x0000003120127223 */ /* 0x000fe40000000012 */
[----:B------:R-:W-:Y:S02]  /*2c30*/  FFMA R71, R50, R33, R71 ;  /* 0x0000002132477223 */ /* 0x000fe40000000047 */
[----:B--2---:R-:W-:Y:S02]  /*2c40*/  FFMA R28, R48, R40, R17 ;  /* 0x00000028301c7223 */ /* 0x004fe40000000011 */
[----:B------:R-:W-:-:S02]  /*2c50*/  FFMA R33, R33, R51, R18 ;  /* 0x0000003321217223 */ /* 0x000fc40000000012 */
[-C--:B------:R-:W-:Y:S02]  /*2c60*/  FFMA R40, R40, R49.reuse, R16 ;  /* 0x0000003128287223 */ /* 0x080fe40000000010 */
[----:B------:R-:W1:Y:S01]  /*2c70*/  LDS.128 R16, [R62+0x6d0] ;  /* 0x0006d0003e107984 */ /* 0x000e620000000c00 */
[----:B---3--:R-:W-:Y:S02]  /*2c80*/  FFMA R67, R48, R36, R67 ;  /* 0x0000002430437223 */ /* 0x008fe40000000043 */
[----:B------:R-:W-:Y:S02]  /*2c90*/  FFMA R36, R36, R49, R55 ;  /* 0x0000003124247223 */ /* 0x000fe40000000037 */
[----:B------:R-:W2:Y:S01]  /*2ca0*/  LDS.64 R54, [R63.X8+0x17a0] ;  /* 0x0017a0003f367984 */ /* 0x000ea20000008a00 */
[-C--:B------:R-:W-:Y:S02]  /*2cb0*/  FFMA R49, R50, R41.reuse, R28 ;  /* 0x0000002932317223 */ /* 0x080fe4000000001c */
[----:B------:R-:W-:-:S02]  /*2cc0*/  FFMA R40, R51, R41, R40 ;  /* 0x0000002933287223 */ /* 0x000fc40000000028 */
[-C--:B------:R-:W-:Y:S02]  /*2cd0*/  FFMA R67, R50, R37.reuse, R67 ;  /* 0x0000002532437223 */ /* 0x080fe40000000043 */
[----:B------:R-:W-:Y:S02]  /*2ce0*/  FFMA R36, R51, R37, R36 ;  /* 0x0000002533247223 */ /* 0x000fe40000000024 */
[C---:B----4-:R-:W-:Y:S01]  /*2cf0*/  FFMA R69, R56.reuse, R30, R69 ;  /* 0x0000001e38457223 */ /* 0x050fe20000000045 */
        /* <DEDUP_REMOVED lines=9> */
[----:B------:R-:W3:Y:S01]  /*2d90*/  LDS.64 R56, [R63.X8+0x1810] ;  /* 0x001810003f387984 */ /* 0x000ee20000008a00 */
[-C--:B-----5:R-:W-:Y:S02]  /*2da0*/  FFMA R32, R31, R53.reuse, R30 ;  /* 0x000000351f207223 */ /* 0x0a0fe4000000001e */
[----:B------:R-:W-:-:S02]  /*2db0*/  FFMA R38, R35, R53, R34 ;  /* 0x0000003523267223 */ /* 0x000fc40000000022 */
[----:B------:R-:W-:Y:S02]  /*2dc0*/  FFMA R36, R43, R53, R40 ;  /* 0x000000352b247223 */ /* 0x000fe40000000028 */
[----:B------:R-:W-:Y:S02]  /*2dd0*/  FFMA R69, R52, R31, R69 ;  /* 0x0000001f34457223 */ /* 0x000fe40000000045 */
[----:B------:R-:W-:Y:S02]  /*2de0*/  FFMA R53, R39, R53, R28 ;  /* 0x0000003527357223 */ /* 0x000fe4000000001c */
[----:B------:R-:W4:Y:S01]  /*2df0*/  LDS.128 R28, [R62+0xe0] ;  /* 0x0000e0003e1c7984 */ /* 0x000f220000000c00 */
[----:B------:R-:W-:Y:S02]  /*2e00*/  FFMA R69, R20, R44, R69 ;  /* 0x0000002c14457223 */ /* 0x000fe40000000045 */
[----:B------:R-:W-:Y:S02]  /*2e10*/  FFMA R71, R52, R35, R71 ;  /* 0x0000002334477223 */ /* 0x000fe40000000047 */
[----:B------:R-:W-:-:S02]  /*2e20*/  FFMA R20, R20, R45, R32 ;  /* 0x0000002d14147223 */ /* 0x000fc40000000020 */
[----:B------:R-:W5:Y:S01]  /*2e30*/  LDS.128 R32, [R62+0x2e0] ;  /* 0x0002e0003e207984 */ /* 0x000f620000000c00 */
[----:B------:R-:W-:Y:S02]  /*2e40*/  FFMA R37, R52, R43, R37 ;  /* 0x0000002b34257223 */ /* 0x000fe40000000025 */
[----:B0-----:R-:W-:Y:S01]  /*2e50*/  FFMA R71, R44, R24, R71 ;  /* 0x000000182c477223 */ /* 0x001fe20000000047 */
[----:B------:R-:W0:Y:S01]  /*2e60*/  LDS.128 R40, [R62+0x4e0] ;  /* 0x0004e0003e287984 */ /* 0x000e220000000c00 */
[----:B------:R-:W-:Y:S02]  /*2e70*/  FFMA R38, R24, R45, R38 ;  /* 0x0000002d18267223 */ /* 0x000fe40000000026 */
[C---:B------:R-:W-:Y:S02]  /*2e80*/  FFMA R69, R46.reuse, R21, R69 ;  /* 0x000000152e457223 */ /* 0x040fe40000000045 */
[----:B------:R-:W-:Y:S02]  /*2e90*/  FFMA R21, R21, R47, R20 ;  /* 0x0000002f15157223 */ /* 0x000fe40000000014 */
[----:B------:R-:W-:-:S02]  /*2ea0*/  FFMA R71, R46, R25, R71 ;  /* 0x000000192e477223 */ /* 0x000fc40000000047 */
[----:B------:R-:W-:Y:S02]  /*2eb0*/  FFMA R20, R44, R12, R37 ;  /* 0x0000000c2c147223 */ /* 0x000fe40000000025 */
[----:B------:R-:W-:Y:S02]  /*2ec0*/  FFMA R67, R52, R39, R67 ;  /* 0x0000002734437223 */ /* 0x000fe40000000043 */
[----:B------:R-:W-:Y:S02]  /*2ed0*/  FFMA R25, R25, R47, R38 ;  /* 0x0000002f19197223 */ /* 0x000fe40000000026 */
[-C--:B------:R-:W-:Y:S02]  /*2ee0*/  FFMA R12, R12, R45.reuse, R36 ;  /* 0x0000002d0c0c7223 */ /* 0x080fe40000000024 */
[----:B------:R-:W0:Y:S01]  /*2ef0*/  LDS.128 R36, [R62+0x6e0] ;  /* 0x0006e0003e247984 */ /* 0x000e220000000c00 */
[----:B-1----:R-:W-:Y:S02]  /*2f00*/  FFMA R67, R44, R16, R67 ;  /* 0x000000102c437223 */ /* 0x002fe40000000043 */
        /* <DEDUP_REMOVED lines=10> */
[----:B------:R-:W-:Y:S02]  /*2fb0*/  FFMA R17, R54, R14, R45 ;  /* 0x0000000e36117223 */ /* 0x000fe4000000002d */
[-C--:B------:R-:W-:Y:S01]  /*2fc0*/  FFMA R12, R14, R55.reuse, R12 ;  /* 0x000000370e0c7223 */ /* 0x080fe2000000000c */
[----:B------:R-:W-:Y:S01]  /*2fd0*/  LDS.64 R44, [R63.X8+0x1ab0] ;  /* 0x001ab0003f2c7984 */ /* 0x000fe20000008a00 */
[-C--:B------:R-:W-:Y:S02]  /*2fe0*/  FFMA R22, R22, R55.reuse, R21 ;  /* 0x0000003716167223 */ /* 0x080fe40000000015 */
[----:B------:R-:W-:Y:S02]  /*2ff0*/  FFMA R67, R54, R18, R67 ;  /* 0x0000001236437223 */ /* 0x000fe40000000043 */
[----:B------:R-:W-:-:S02]  /*3000*/  FFMA R14, R18, R55, R16 ;  /* 0x00000037120e7223 */ /* 0x000fc40000000010 */
[----:B------:R-:W2:Y:S01]  /*3010*/  LDS.64 R54, [R63.X8+0x19d0] ;  /* 0x0019d0003f367984 */ /* 0x000ea20000008a00 */
[----:B---3--:R-:W-:Y:S02]  /*3020*/  FFMA R22, R23, R57, R22 ;  /* 0x0000003917167223 */ /* 0x008fe40000000016 */
[C---:B------:R-:W-:Y:S02]  /*3030*/  FFMA R71, R56.reuse, R27, R71 ;  /* 0x0000001b38477223 */ /* 0x040fe40000000047 */
[-C--:B------:R-:W-:Y:S02]  /*3040*/  FFMA R18, R27, R57.reuse, R26 ;  /* 0x000000391b127223 */ /* 0x080fe4000000001a */
[----:B------:R-:W-:Y:S01]  /*3050*/  FFMA R16, R15, R57, R12 ;  /* 0x000000390f107223 */ /* 0x000fe2000000000c */
[----:B------:R-:W3:Y:S01]  /*3060*/  LDS.128 R24, [R62+0xf0] ;  /* 0x0000f0003e187984 */ /* 0x000ee20000000c00 */
[C---:B------:R-:W-:Y:S02]  /*3070*/  FFMA R69, R56.reuse, R23, R69 ;  /* 0x0000001738457223 */ /* 0x040fe40000000045 */
[----:B------:R-:W-:-:S02]  /*3080*/  FFMA R17, R56, R15, R17 ;  /* 0x0000000f38117223 */ /* 0x000fc40000000011 */
[----:B------:R-:W-:Y:S02]  /*3090*/  FFMA R57, R19, R57, R14 ;  /* 0x0000003913397223 */ /* 0x000fe4000000000e */
[----:B------:R-:W2:Y:S01]  /*30a0*/  LDS.128 R12, [R62+0x2f0] ;  /* 0x0002f0003e0c7984 */ /* 0x000ea20000000c00 */
[C---:B----4-:R-:W-:Y:S02]  /*30b0*/  FFMA R69, R28.reuse, R48, R69 ;  /* 0x000000301c457223 */ /* 0x050fe40000000045 */
[----:B------:R-:W-:Y:S02]  /*30c0*/  FFMA R22, R28, R49, R22 ;  /* 0x000000311c167223 */ /* 0x000fe40000000016 */
[----:B------:R-:W-:Y:S02]  /*30d0*/  FFMA R69, R50, R29, R69 ;  /* 0x0000001d32457223 */ /* 0x000fe40000000045 */
[----:B-----5:R-:W-:Y:S02]  /*30e0*/  FFMA R71, R48, R32, R71 ;  /* 0x0000002030477223 */ /* 0x020fe40000000047 */
[----:B------:R-:W-:-:S02]  /*30f0*/  FFMA R18, R32, R49, R18 ;  /* 0x0000003120127223 */ /* 0x000fc40000000012 */
[----:B------:R-:W-:Y:S02]  /*3100*/  FFMA R29, R29, R51, R22 ;  /* 0x000000331d1d7223 */ /* 0x000fe40000000016 */
[----:B------:R-:W4:Y:S01]  /*3110*/  LDS.128 R20, [R62+0x4f0] ;  /* 0x0004f0003e147984 */ /* 0x000f220000000c00 */
[----:B------:R-:W-:Y:S02]  /*3120*/  FFMA R71, R50, R33, R71 ;  /* 0x0000002132477223 */ /* 0x000fe40000000047 */
[----:B0-----:R-:W-:Y:S02]  /*3130*/  FFMA R28, R48, R40, R17 ;  /* 0x00000028301c7223 */ /* 0x001fe40000000011 */
[----:B------:R-:W-:Y:S02]  /*3140*/  FFMA R67, R56, R19, R67 ;  /* 0x0000001338437223 */ /* 0x000fe40000000043 */
[----:B------:R-:W-:Y:S02]  /*3150*/  FFMA R33, R33, R51, R18 ;  /* 0x0000003321217223 */ /* 0x000fe40000000012 */
[----:B------:R-:W-:-:S02]  /*3160*/  FFMA R40, R40, R49, R16 ;  /* 0x0000003128287223 */ /* 0x000fc40000000010 */
[----:B------:R-:W0:Y:S01]  /*3170*/  LDS.128 R16, [R62+0x6f0] ;  /* 0x0006f0003e107984 */ /* 0x000e220000000c00 */
[----:B------:R-:W-:Y:S02]  /*3180*/  FFMA R67, R48, R36, R67 ;  /* 0x0000002430437223 */ /* 0x000fe40000000043 */
[----:B------:R-:W-:Y:S02]  /*3190*/  FFMA R36, R36, R49, R57 ;  /* 0x0000003124247223 */ /* 0x000fe40000000039 */
[----:B------:R-:W5:Y:S01]  /*31a0*/  LDS.64 R56, [R63.X8+0x1b20] ;  /* 0x001b20003f387984 */ /* 0x000f620000008a00 */
[C---:B------:R-:W-:Y:S02]  /*31b0*/  FFMA R67, R50.reuse, R37, R67 ;  /* 0x0000002532437223 */ /* 0x040fe40000000043 */
[-C--:B------:R-:W-:Y:S02]  /*31c0*/  FFMA R49, R50, R41.reuse, R28 ;  /* 0x0000002932317223 */ /* 0x080fe4000000001c */
[----:B------:R-:W-:-:S02]  /*31d0*/  FFMA R40, R51, R41, R40 ;  /* 0x0000002933287223 */ /* 0x000fc40000000028 */
[----:B------:R-:W-:Y:S02]  /*31e0*/  FFMA R36, R51, R37, R36 ;  /* 0x0000002533247223 */ /* 0x000fe40000000024 */
[----:B-1----:R-:W-:Y:S01]  /*31f0*/  FFMA R69, R52, R30, R69 ;  /* 0x0000001e34457223 */ /* 0x002fe20000000045 */
[----:B------:R-:W-:Y:S01]  /*3200*/  LDS.64 R50, [R63.X8+0x1c00] ;  /* 0x001c00003f327984 */ /* 0x000fe20000008a00 */
[-C--:B------:R-:W-:Y:S02]  /*3210*/  FFMA R30, R30, R53.reuse, R29 ;  /* 0x000000351e1e7223 */ /* 0x080fe4000000001d */
[C---:B------:R-:W-:Y:S02]  /*3220*/  FFMA R71, R52.reuse, R34, R71 ;  /* 0x0000002234477223 */ /* 0x040fe40000000047 */
[----:B------:R-:W-:Y:S02]  /*3230*/  FFMA R67, R52, R38, R67 ;  /* 0x0000002634437223 */ /* 0x000fe40000000043 */
[----:B------:R-:W-:-:S02]  /*3240*/  FFMA R34, R34, R53, R33 ;  /* 0x0000003522227223 */ /* 0x000fc40000000021 */
[----:B------:R-:W-:Y:S02]  /*3250*/  FFMA R41, R52, R42, R49 ;  /* 0x0000002a34297223 */ /* 0x000fe40000000031 */
[-C--:B------:R-:W-:Y:S01]  /*3260*/  FFMA R40, R42, R53.reuse, R40 ;  /* 0x000000352a287223 */ /* 0x080fe20000000028 */
[----:B------:R-:W-:Y:S01]  /*3270*/  LDS.64 R48, [R63.X8+0x1c70] ;  /* 0x001c70003f307984 */ /* 0x000fe20000008a00 */
[----:B------:R-:W-:-:S03]  /*3280*/  FFMA R38, R38, R53, R36 ;  /* 0x0000003526267223 */ /* 0x000fc60000000024 */
[----:B------:R-:W1:Y:S01]  /*3290*/  LDS.64 R52, [R63.X8+0x1b90] ;  /* 0x001b90003f347984 */ /* 0x000e620000008a00 */
[C---:B--2---:R-:W-:Y:S02]  /*32a0*/  FFMA R69, R54.reuse, R31, R69 ;  /* 0x0000001f36457223 */ /* 0x044fe40000000045 */
[----:B------:R-:W-:Y:S02]  /*32b0*/  FFMA R32, R31, R55, R30 ;  /* 0x000000371f207223 */ /* 0x000fe4000000001e */
[----:B------:R-:W-:Y:S01]  /*32c0*/  FFMA R71, R54, R35, R71 ;  /* 0x0000002336477223 */ /* 0x000fe20000000047 */
[----:B------:R-:W-:Y:S01]  /*32d0*/  LDS.128 R28, [R62+0x100] ;  /* 0x000100003e1c7984 */ /* 0x000fe20000000c00 */
[----:B------:R-:W-:Y:S02]  /*32e0*/  FFMA R36, R35, R55, R34 ;  /* 0x0000003723247223 */ /* 0x000fe40000000022 */
[C---:B---3--:R-:W-:Y:S02]  /*32f0*/  FFMA R69, R24.reuse, R46, R69 ;  /* 0x0000002e18457223 */ /* 0x048fe40000000045 */
[----:B------:R-:W-:-:S02]  /*3300*/  FFMA R24, R24, R47, R32 ;  /* 0x0000002f18187223 */ /* 0x000fc40000000020 */
[----:B------:R-:W-:Y:S01]  /*3310*/  FFMA R71, R46, R12, R71 ;  /* 0x0000000c2e477223 */ /* 0x000fe20000000047 */
[----:B------:R-:W2:Y:S01]  /*3320*/  LDS.128 R32, [R62+0x300] ;  /* 0x000300003e207984 */ /* 0x000ea20000000c00 */
[----:B------:R-:W-:Y:S02]  /*3330*/  FFMA R36, R12, R47, R36 ;  /* 0x0000002f0c247223 */ /* 0x000fe40000000024 */
[----:B------:R-:W-:Y:S02]  /*3340*/  FFMA R41, R54, R43, R41 ;  /* 0x0000002b36297223 */ /* 0x000fe40000000029 */
[----:B------:R-:W-:Y:S02]  /*3350*/  FFMA R43, R43, R55, R40 ;  /* 0x000000372b2b7223 */ /* 0x000fe40000000028 */
[----:B------:R-:W-:Y:S02]  /*3360*/  FFMA R71, R44, R13, R71 ;  /* 0x0000000d2c477223 */ /* 0x000fe40000000047 */
[----:B------:R-:W-:-:S02]  /*3370*/  FFMA R67, R54, R39, R67 ;  /* 0x0000002736437223 */ /* 0x000fc40000000043 */
[----:B------:R-:W-:Y:S02]  /*3380*/  FFMA R55, R39, R55, R38 ;  /* 0x0000003727377223 */ /* 0x000fe40000000026 */
[----:B------:R-:W-:Y:S02]  /*3390*/  FFMA R13, R13, R45, R36 ;  /* 0x0000002d0d0d7223 */ /* 0x000fe40000000024 */
[----:B------:R-:W3:Y:S01]  /*33a0*/  LDS.128 R36, [R62+0x500] ;  /* 0x000500003e247984 */ /* 0x000ee20000000c00 */
[----:B----4-:R-:W-:Y:S02]  /*33b0*/  FFMA R12, R46, R20, R41 ;  /* 0x000000142e0c7223 */ /* 0x010fe40000000029 */
[----:B------:R-:W-:Y:S02]  /*33c0*/  FFMA R20, R20, R47, R43 ;  /* 0x0000002f14147223 */ /* 0x000fe4000000002b */
[----:B------:R-:W4:Y:S01]  /*33d0*/  LDS.128 R40, [R62+0x700] ;  /* 0x000700003e287984 */ /* 0x000f220000000c00 */
[----:B0-----:R-:W-:-:S02]  /*33e0*/  FFMA R67, R46, R16, R67 ;  /* 0x000000102e437223 */ /* 0x001fc40000000043 */
[----:B------:R-:W-:Y:S02]  /*33f0*/  FFMA R16, R16, R47, R55 ;  /* 0x0000002f10107223 */ /* 0x000fe40000000037 */
[C---:B------:R-:W-:Y:S01]  /*3400*/  FFMA R69, R44.reuse, R25, R69 ;  /* 0x000000192c457223 */ /* 0x040fe20000000045 */
[----:B------:R-:W0:Y:S01]  /*3410*/  LDS.64 R54, [R63.X8+0x1ce0] ;  /* 0x001ce0003f367984 */ /* 0x000e220000008a00 */
[----:B------:R-:W-:Y:S02]  /*3420*/  FFMA R25, R25, R45, R24 ;  /* 0x0000002d19197223 */ /* 0x000fe40000000018 */
[CC--:B------:R-:W-:Y:S02]  /*3430*/  FFMA R47, R44.reuse, R21.reuse, R12 ;  /* 0x000000152c2f7223 */ /* 0x0c0fe4000000000c */
[----:B------:R-:W-:Y:S02]  /*3440*/  FFMA R20, R45, R21, R20 ;  /* 0x000000152d147223 */ /* 0x000fe40000000014 */
[----:B------:R-:W-:-:S02]  /*3450*/  FFMA R67, R44, R17, R67 ;  /* 0x000000112c437223 */ /* 0x000fc40000000043 */
[----:B------:R-:W-:Y:S02]  /*3460*/  FFMA R16, R45, R17, R16 ;  /* 0x000000112d107223 */ /* 0x000fe40000000010 */
[----:B-----5:R-:W-:Y:S01]  /*3470*/  FFMA R69, R56, R26, R69 ;  /* 0x0000001a38457223 */ /* 0x020fe20000000045 */
[----:B------:R-:W-:Y:S01]  /*3480*/  LDS.64 R44, [R63.X8+0x1dc0] ;  /* 0x001dc0003f2c7984 */ /* 0x000fe20000008a00 */
[-C--:B------:R-:W-:Y:S02]  /*3490*/  FFMA R26, R26, R57.reuse, R25 ;  /* 0x000000391a1a7223 */ /* 0x080fe40000000019 */
[----:B------:R-:W-:Y:S02]  /*34a0*/  FFMA R71, R56, R14, R71 ;  /* 0x0000000e38477223 */ /* 0x000fe40000000047 */
[----:B------:R-:W-:Y:S02]  /*34b0*/  FFMA R14, R14, R57, R13 ;  /* 0x000000390e0e7223 */ /* 0x000fe4000000000d */
[----:B------:R-:W-:-:S02]  /*34c0*/  FFMA R25, R56, R22, R47 ;  /* 0x0000001638197223 */ /* 0x000fc4000000002f */
[----:B------:R-:W-:Y:S01]  /*34d0*/  FFMA R67, R56, R18, R67 ;  /* 0x0000001238437223 */ /* 0x000fe20000000043 */
[----:B------:R-:W-:Y:S01]  /*34e0*/  LDS.64 R46, [R63.X8+0x1e30] ;  /* 0x001e30003f2e7984 */ /* 0x000fe20000008a00 */
[-C--:B------:R-:W-:Y:S02]  /*34f0*/  FFMA R24, R22, R57.reuse, R20 ;  /* 0x0000003916187223 */ /* 0x080fe40000000014 */
[----:B------:R-:W-:Y:S02]  /*3500*/  FFMA R16, R18, R57, R16 ;  /* 0x0000003912107223 */ /* 0x000fe40000000010 */
[----:B------:R-:W5:Y:S01]  /*3510*/  LDS.64 R56, [R63.X8+0x1d50] ;  /* 0x001d50003f387984 */ /* 0x000f620000008a00 */
[----:B-1----:R-:W-:Y:S02]  /*3520*/  FFMA R26, R27, R53, R26 ;  /* 0x000000351b1a7223 */ /* 0x002fe4000000001a */
[----:B------:R-:W-:Y:S02]  /*3530*/  FFMA R71, R52, R15, R71 ;  /* 0x0000000f34477223 */ /* 0x000fe40000000047 */
[----:B------:R-:W-:-:S02]  /*3540*/  FFMA R20, R15, R53, R14 ;  /* 0x000000350f147223 */ /* 0x000fc4000000000e */
[----:B------:R-:W-:Y:S01]  /*3550*/  FFMA R24, R23, R53, R24 ;  /* 0x0000003517187223 */ /* 0x000fe20000000018 */
[----:B------:R-:W1:Y:S01]  /*3560*/  LDS.128 R12, [R62+0x110] ;  /* 0x000110003e0c7984 */ /* 0x000e620000000c00 */
[C---:B------:R-:W-:Y:S02]  /*3570*/  FFMA R67, R52.reuse, R19, R67 ;  /* 0x0000001334437223 */ /* 0x040fe40000000043 */
[----:B------:R-:W-:Y:S02]  /*3580*/  FFMA R53, R19, R53, R16 ;  /* 0x0000003513357223 */ /* 0x000fe40000000010 */
[----:B------:R-:W1:Y:S01]  /*3590*/  LDS.128 R16, [R62+0x310] ;  /* 0x000310003e107984 */ /* 0x000e620000000c00 */
[----:B------:R-:W-:Y:S02]  /*35a0*/  FFMA R69, R52, R27, R69 ;  /* 0x0000001b34457223 */ /* 0x000fe40000000045 */
[----:B--2---:R-:W-:Y:S02]  /*35b0*/  FFMA R71, R50, R32, R71 ;  /* 0x0000002032477223 */ /* 0x004fe40000000047 */
[----:B------:R-:W-:-:S02]  /*35c0*/  FFMA R20, R32, R51, R20 ;  /* 0x0000003320147223 */ /* 0x000fc40000000014 */
[----:B------:R-:W-:Y:S02]  /*35d0*/  FFMA R25, R52, R23, R25 ;  /* 0x0000001734197223 */ /* 0x000fe40000000019 */
[C---:B------:R-:W-:Y:S02]  /*35e0*/  FFMA R69, R28.reuse, R50, R69 ;  /* 0x000000321c457223 */ /* 0x040fe40000000045 */
[----:B------:R-:W-:Y:S02]  /*35f0*/  FFMA R26, R28, R51, R26 ;  /* 0x000000331c1a7223 */ /* 0x000fe4000000001a */
[C---:B------:R-:W-:Y:S02]  /*3600*/  FFMA R71, R48.reuse, R33, R71 ;  /* 0x0000002130477223 */ /* 0x040fe40000000047 */
[----:B------:R-:W-:Y:S02]  /*3610*/  FFMA R69, R48, R29, R69 ;  /* 0x0000001d30457223 */ /* 0x000fe40000000045 */
[----:B------:R-:W-:-:S02]  /*3620*/  FFMA R33, R33, R49, R20 ;  /* 0x0000003121217223 */ /* 0x000fc40000000014 */
[----:B---3--:R-:W-:Y:S01]  /*3630*/  FFMA R28, R50, R36, R25 ;  /* 0x00000024321c7223 */ /* 0x008fe20000000019 */
[----:B------:R-:W2:Y:S01]  /*3640*/  LDS.128 R20, [R62+0x510] ;  /* 0x000510003e147984 */ /* 0x000ea20000000c00 */
[----:B------:R-:W-:Y:S02]  /*3650*/  FFMA R29, R29, R49, R26 ;  /* 0x000000311d1d7223 */ /* 0x000fe4000000001a */
[-C--:B------:R-:W-:Y:S02]  /*3660*/  FFMA R36, R36, R51.reuse, R24 ;  /* 0x0000003324247223 */ /* 0x080fe40000000018 */
[----:B------:R-:W3:Y:S01]  /*3670*/  LDS.128 R24, [R62+0x710] ;  /* 0x000710003e187984 */ /* 0x000ee20000000c00 */
[----:B----4-:R-:W-:Y:S02]  /*3680*/  FFMA R67, R50, R40, R67 ;  /* 0x0000002832437223 */ /* 0x010fe40000000043 */
[----:B------:R-:W-:Y:S02]  /*3690*/  FFMA R40, R40, R51, R53 ;  /* 0x0000003328287223 */ /* 0x000fe40000000035 */
[C---:B------:R-:W-:Y:S01]  /*36a0*/  FFMA R67, R48.reuse, R41, R67 ;  /* 0x0000002930437223 */ /* 0x040fe20000000043 */
[----:B------:R-:W4:Y:S01]  /*36b0*/  LDS.64 R52, [R63.X8+0x1ea0] ;  /* 0x001ea0003f347984 */ /* 0x000f220000008a00 */
[----:B------:R-:W-:-:S02]  /*36c0*/  FFMA R51, R48, R37, R28 ;  /* 0x0000002530337223 */ /* 0x000fc4000000001c */
[C---:B------:R-:W-:Y:S02]  /*36d0*/  FFMA R36, R49.reuse, R37, R36 ;  /* 0x0000002531247223 */ /* 0x040fe40000000024 */
[----:B------:R-:W-:Y:S02]  /*36e0*/  FFMA R40, R49, R41, R40 ;  /* 0x0000002931287223 */ /* 0x000fe40000000028 */
[C---:B0-----:R-:W-:Y:S01]  /*36f0*/  FFMA R69, R54.reuse, R30, R69 ;  /* 0x0000001e36457223 */ /* 0x041fe20000000045 */
[----:B------:R-:W-:Y:S01]  /*3700*/  LDS.64 R48, [R63.X8+0x1f80] ;  /* 0x001f80003f307984 */ /* 0x000fe20000008a00 */
[----:B------:R-:W-:Y:S02]  /*3710*/  FFMA R71, R54, R34, R71 ;  /* 0x0000002236477223 */ /* 0x000fe40000000047 */
[-C--:B------:R-:W-:Y:S02]  /*3720*/  FFMA R30, R30, R55.reuse, R29 ;  /* 0x000000371e1e7223 */ /* 0x080fe4000000001d */
[----:B------:R-:W-:-:S02]  /*3730*/  FFMA R34, R34, R55, R33 ;  /* 0x0000003722227223 */ /* 0x000fc40000000021 */
[C---:B------:R-:W-:Y:S02]  /*3740*/  FFMA R67, R54.reuse, R42, R67 ;  /* 0x0000002a36437223 */ /* 0x040fe40000000043 */
[----:B------:R-:W-:Y:S02]  /*3750*/  FFMA R29, R54, R38, R51 ;  /* 0x00000026361d7223 */ /* 0x000fe40000000033 */
[-C--:B------:R-:W-:Y:S01]  /*3760*/  FFMA R28, R38, R55.reuse, R36 ;  /* 0x00000037261c7223 */ /* 0x080fe20000000024 */
[----:B------:R-:W-:Y:S01]  /*3770*/  LDS.64 R50, [R63.X8+0x1ff0] ;  /* 0x001ff0003f327984 */ /* 0x000fe20000008a00 */
[----:B------:R-:W-:-:S03]  /*3780*/  FFMA R42, R42, R55, R40 ;  /* 0x000000372a2a7223 */ /* 0x000fc60000000028 */
[----:B------:R-:W0:Y:S01]  /*3790*/  LDS.64 R54, [R63.X8+0x1f10] ;  /* 0x001f10003f367984 */ /* 0x000e220000008a00 */
[C---:B-----5:R-:W-:Y:S02]  /*37a0*/  FFMA R71, R56.reuse, R35, R71 ;  /* 0x0000002338477223 */ /* 0x060fe40000000047 */
[----:B------:R-:W-:Y:S02]  /*37b0*/  FFMA R40, R35, R57, R34 ;  /* 0x0000003923287223 */ /* 0x000fe40000000022 */
[----:B------:R-:W5:Y:S01]  /*37c0*/  LDS.128 R32, [R62+0x120] ;  /* 0x000120003e207984 */ /* 0x000f620000000c00 */
[C---:B------:R-:W-:Y:S02]  /*37d0*/  FFMA R69, R56.reuse, R31, R69 ;  /* 0x0000001f38457223 */ /* 0x040fe40000000045 */
[----:B------:R-:W-:Y:S02]  /*37e0*/  FFMA R29, R56, R39, R29 ;  /* 0x00000027381d7223 */ /* 0x000fe4000000001d */
[----:B------:R-:W-:-:S02]  /*37f0*/  FFMA R28, R39, R57, R28 ;  /* 0x00000039271c7223 */ /* 0x000fc4000000001c */
[----:B------:R-:W-:Y:S01]  /*3800*/  FFMA R30, R31, R57, R30 ;  /* 0x000000391f1e7223 */ /* 0x000fe2000000001e */
[----:B------:R-:W0:Y:S01]  /*3810*/  LDS.128 R36, [R62+0x320] ;  /* 0x000320003e247984 */ /* 0x000e220000000c00 */
[----:B------:R-:W-:Y:S02]  /*3820*/  FFMA R31, R56, R43, R67 ;  /* 0x0000002b381f7223 */ /* 0x000fe40000000043 */
[----:B-1----:R-:W-:Y:S02]  /*3830*/  FFMA R67, R12, R44, R69 ;  /* 0x0000002c0c437223 */ /* 0x002fe40000000045 */
[----:B------:R-:W-:Y:S02]  /*3840*/  FFMA R69, R44, R16, R71 ;  /* 0x000000102c457223 */ /* 0x000fe40000000047 */
[----:B------:R-:W-:Y:S02]  /*3850*/  FFMA R40, R16, R45, R40 ;  /* 0x0000002d10287223 */ /* 0x000fe40000000028 */
[----:B------:R-:W-:-:S02]  /*3860*/  FFMA R69, R46, R17, R69 ;  /* 0x000000112e457223 */ /* 0x000fc40000000045 */
[----:B------:R-:W-:Y:S02]  /*3870*/  FFMA R57, R43, R57, R42 ;  /* 0x000000392b397223 */ /* 0x000fe4000000002a */
[----:B------:R-:W-:Y:S02]  /*3880*/  FFMA R17, R17, R47, R40 ;  /* 0x0000002f11117223 */ /* 0x000fe40000000028 */
[----:B------:R-:W1:Y:S01]  /*3890*/  LDS.128 R40, [R62+0x520] ;  /* 0x000520003e287984 */ /* 0x000e620000000c00 */
[----:B------:R-:W-:Y:S02]  /*38a0*/  FFMA R30, R12, R45, R30 ;  /* 0x0000002d0c1e7223 */ /* 0x000fe4000000001e */
[----:B------:R-:W-:Y:S02]  /*38b0*/  FFMA R67, R46, R13, R67 ;  /* 0x0000000d2e437223 */ /* 0x000fe40000000043 */
[----:B--2---:R-:W-:Y:S02]  /*38c0*/  FFMA R12, R44, R20, R29 ;  /* 0x000000142c0c7223 */ /* 0x004fe4000000001d */
[----:B------:R-:W-:-:S02]  /*38d0*/  FFMA R13, R13, R47, R30 ;  /* 0x0000002f0d0d7223 */ /* 0x000fc4000000001e */
[-C--:B------:R-:W-:Y:S02]  /*38e0*/  FFMA R20, R20, R45.reuse, R28 ;  /* 0x0000002d14147223 */ /* 0x080fe4000000001c */
[----:B---3--:R-:W-:Y:S02]  /*38f0*/  FFMA R44, R44, R24, R31 ;  /* 0x000000182c2c7223 */ /* 0x008fe4000000001f */
[----:B------:R-:W2:Y:S01]  /*3900*/  LDS.128 R28, [R62+0x720] ;  /* 0x000720003e1c7984 */ /* 0x000ea20000000c00 */
[----:B------:R-:W-:Y:S02]  /*3910*/  FFMA R24, R24, R45, R57 ;  /* 0x0000002d18187223 */ /* 0x000fe40000000039 */
[CC--:B------:R-:W-:Y:S01]  /*3920*/  FFMA R45, R46.reuse, R21.reuse, R12 ;  /* 0x000000152e2d7223 */ /* 0x0c0fe2000000000c */
[----:B------:R-:W3:Y:S01]  /*3930*/  LDS.64 R56, [R63.X8+0x2060] ;  /* 0x002060003f387984 */ /* 0x000ee20000008a00 */
[----:B------:R-:W-:Y:S02]  /*3940*/  FFMA R20, R47, R21, R20 ;  /* 0x000000152f147223 */ /* 0x000fe40000000014 */
[----:B------:R-:W-:-:S02]  /*3950*/  FFMA R21, R46, R25, R44 ;  /* 0x000000192e157223 */ /* 0x000fc4000000002c */
[----:B----4-:R-:W-:Y:S02]  /*3960*/  FFMA R67, R52, R14, R67 ;  /* 0x0000000e34437223 */ /* 0x010fe40000000043 */
[----:B------:R-:W-:Y:S02]  /*3970*/  FFMA R24, R47, R25, R24 ;  /* 0x000000192f187223 */ /* 0x000fe40000000018 */
[-C--:B------:R-:W-:Y:S01]  /*3980*/  FFMA R14, R14, R53.reuse, R13 ;  /* 0x000000350e0e7223 */ /* 0x080fe2000000000d */
[----:B------:R-:W-:Y:S01]  /*3990*/  LDS.64 R46, [R63.X8+0x2140] ;  /* 0x002140003f2e7984 */ /* 0x000fe20000008a00 */
[----:B------:R-:W-:Y:S02]  /*39a0*/  FFMA R69, R52, R18, R69 ;  /* 0x0000001234457223 */ /* 0x000fe40000000045 */
[----:B------:R-:W-:Y:S02]  /*39b0*/  FFMA R18, R18, R53, R17 ;  /* 0x0000003512127223 */ /* 0x000fe40000000011 */
[----:B------:R-:W-:-:S02]  /*39c0*/  FFMA R25, R52, R22, R45 ;  /* 0x0000001634197223 */ /* 0x000fc4000000002d */
[----:B------:R-:W-:Y:S01]  /*39d0*/  FFMA R21, R52, R26, R21 ;  /* 0x0000001a34157223 */ /* 0x000fe20000000015 */
[----:B------:R-:W-:Y:S01]  /*39e0*/  LDS.64 R44, [R63.X8+0x21b0] ;  /* 0x0021b0003f2c7984 */ /* 0x000fe20000008a00 */
[-C--:B------:R-:W-:Y:S02]  /*39f0*/  FFMA R22, R22, R53.reuse, R20 ;  /* 0x0000003516167223 */ /* 0x080fe40000000014 */
[----:B------:R-:W-:Y:S02]  /*3a00*/  FFMA R26, R26, R53, R24 ;  /* 0x000000351a1a7223 */ /* 0x000fe40000000018 */
[C---:B0-----:R-:W-:Y:S01]  /*3a10*/  FFMA R17, R54.reuse, R15, R67 ;  /* 0x0000000f36117223 */ /* 0x041fe20000000043 */
[----:B------:R-:W0:Y:S01]  /*3a20*/  LDS.64 R52, [R63.X8+0x20d0] ;  /* 0x0020d0003f347984 */ /* 0x000e220000008a00 */
[----:B------:R-:W-:Y:S02]  /*3a30*/  FFMA R16, R15, R55, R14 ;  /* 0x000000370f107223 */ /* 0x000fe4000000000e */
[----:B------:R-:W-:Y:S01]  /*3a40*/  FFMA R67, R54, R27, R21 ;  /* 0x0000001b36437223 */ /* 0x000fe20000000015 */
[----:B------:R-:W4:Y:S01]  /*3a50*/  LDS.128 R12, [R62+0x130] ;  /* 0x000130003e0c7984 */ /* 0x000f220000000c00 */
[----:B-----5:R-:W-:-:S02]  /*3a60*/  FFMA R21, R32, R48, R17 ;  /* 0x0000003020157223 */ /* 0x020fc40000000011 */
[----:B------:R-:W-:Y:S02]  /*3a70*/  FFMA R69, R54, R19, R69 ;  /* 0x0000001336457223 */ /* 0x000fe40000000045 */
[----:B------:R-:W-:Y:S02]  /*3a80*/  FFMA R20, R19, R55, R18 ;  /* 0x0000003713147223 */ /* 0x000fe40000000012 */
[-C--:B------:R-:W-:Y:S02]  /*3a90*/  FFMA R32, R32, R49.reuse, R16 ;  /* 0x0000003120207223 */ /* 0x080fe40000000010 */
[----:B------:R-:W5:Y:S01]  /*3aa0*/  LDS.128 R16, [R62+0x330] ;  /* 0x000330003e107984 */ /* 0x000f620000000c00 */
[----:B------:R-:W-:Y:S02]  /*3ab0*/  FFMA R71, R48, R36, R69 ;  /* 0x0000002430477223 */ /* 0x000fe40000000045 */
[----:B------:R-:W-:Y:S02]  /*3ac0*/  FFMA R20, R36, R49, R20 ;  /* 0x0000003124147223 */ /* 0x000fe40000000014 */
[----:B------:R-:W-:-:S02]  /*3ad0*/  FFMA R71, R50, R37, R71 ;  /* 0x0000002532477223 */ /* 0x000fc40000000047 */
[----:B------:R-:W-:Y:S02]  /*3ae0*/  FFMA R25, R54, R23, R25 ;  /* 0x0000001736197223 */ /* 0x000fe40000000019 */
[----:B------:R-:W-:Y:S02]  /*3af0*/  FFMA R24, R23, R55, R22 ;  /* 0x0000003717187223 */ /* 0x000fe40000000016 */
[----:B------:R-:W-:Y:S02]  /*3b00*/  FFMA R69, R50, R33, R21 ;  /* 0x0000002132457223 */ /* 0x000fe40000000015 */
[-C--:B------:R-:W-:Y:S02]  /*3b10*/  FFMA R37, R37, R51.reuse, R20 ;  /* 0x0000003325257223 */ /* 0x080fe40000000014 */
[----:B------:R-:W4:Y:S01]  /*3b20*/  LDS.128 R20, [R62+0x530] ;  /* 0x000530003e147984 */ /* 0x000f220000000c00 */
[----:B------:R-:W-:Y:S02]  /*3b30*/  FFMA R33, R33, R51, R32 ;  /* 0x0000003321217223 */ /* 0x000fe40000000020 */
[----:B-1----:R-:W-:-:S02]  /*3b40*/  FFMA R32, R48, R40, R25 ;  /* 0x0000002830207223 */ /* 0x002fc40000000019 */
[----:B------:R-:W-:Y:S02]  /*3b50*/  FFMA R55, R27, R55, R26 ;  /* 0x000000371b377223 */ /* 0x000fe4000000001a */
[-C--:B------:R-:W-:Y:S02]  /*3b60*/  FFMA R40, R40, R49.reuse, R24 ;  /* 0x0000003128287223 */ /* 0x080fe40000000018 */
[----:B------:R-:W1:Y:S01]  /*3b70*/  LDS.128 R24, [R62+0x730] ;  /* 0x000730003e187984 */ /* 0x000e620000000c00 */
[----:B--2---:R-:W-:Y:S02]  /*3b80*/  FFMA R67, R48, R28, R67 ;  /* 0x0000001c30437223 */ /* 0x004fe40000000043 */
[----:B------:R-:W-:Y:S02]  /*3b90*/  FFMA R28, R28, R49, R55 ;  /* 0x000000311c1c7223 */ /* 0x000fe40000000037 */
[----:B------:R-:W2:Y:S01]  /*3ba0*/  LDS.64 R54, [R63.X8+0x2220] ;  /* 0x002220003f367984 */ /* 0x000ea20000008a00 */
[----:B------:R-:W-:-:S02]  /*3bb0*/  FFMA R49, R50, R41, R32 ;  /* 0x0000002932317223 */ /* 0x000fc40000000020 */
[C---:B------:R-:W-:Y:S02]  /*3bc0*/  FFMA R40, R51.reuse, R41, R40 ;  /* 0x0000002933287223 */ /* 0x040fe40000000028 */
[-C--:B------:R-:W-:Y:S02]  /*3bd0*/  FFMA R28, R51, R29.reuse, R28 ;  /* 0x0000001d331c7223 */ /* 0x080fe4000000001c */
[----:B---3--:R-:W-:Y:S02]  /*3be0*/  FFMA R69, R56, R34, R69 ;  /* 0x0000002238457223 */ /* 0x008fe40000000045 */
[----:B------:R-:W-:Y:S02]  /*3bf0*/  FFMA R67, R50, R29, R67 ;  /* 0x0000001d32437223 */ /* 0x000fe40000000043 */
[----:B------:R-:W-:Y:S01]  /*3c00*/  FFMA R34, R34, R57, R33 ;  /* 0x0000003922227223 */ /* 0x000fe20000000021 */
[----:B------:R-:W-:Y:S01]  /*3c10*/  LDS.64 R50, [R63.X8+0x2370] ;  /* 0x002370003f327984 */ /* 0x000fe20000008a00 */
[----:B------:R-:W-:-:S02]  /*3c20*/  FFMA R71, R56, R38, R71 ;  /* 0x0000002638477223 */ /* 0x000fc40000000047 */
[-C--:B------:R-:W-:Y:S02]  /*3c30*/  FFMA R38, R38, R57.reuse, R37 ;  /* 0x0000003926267223 */ /* 0x080fe40000000025 */
[----:B------:R-:W-:Y:S02]  /*3c40*/  FFMA R41, R56, R42, R49 ;  /* 0x0000002a38297223 */ /* 0x000fe40000000031 */
[-C--:B------:R-:W-:Y:S01]  /*3c50*/  FFMA R40, R42, R57.reuse, R40 ;  /* 0x000000392a287223 */ /* 0x080fe20000000028 */
[----:B------:R-:W-:Y:S01]  /*3c60*/  LDS.64 R48, [R63.X8+0x2300] ;  /* 0x002300003f307984 */ /* 0x000fe20000008a00 */
[----:B------:R-:W-:Y:S02]  /*3c70*/  FFMA R28, R30, R57, R28 ;  /* 0x000000391e1c7223 */ /* 0x000fe4000000001c */
[----:B------:R-:W-:Y:S02]  /*3c80*/  FFMA R67, R56, R30, R67 ;  /* 0x0000001e38437223 */ /* 0x000fe40000000043 */
[----:B0-----:R-:W-:Y:S01]  /*3c90*/  FFMA R69, R52, R35, R69 ;  /* 0x0000002334457223 */ /* 0x001fe20000000045 */
[----:B------:R-:W0:Y:S01]  /*3ca0*/  LDS.64 R56, [R63.X8+0x2290] ;  /* 0x002290003f387984 */ /* 0x000e220000008a00 */
[----:B------:R-:W-:-:S02]  /*3cb0*/  FFMA R34, R35, R53, R34 ;  /* 0x0000003523227223 */ /* 0x000fc40000000022 */
[C---:B------:R-:W-:Y:S02]  /*3cc0*/  FFMA R71, R52.reuse, R39, R71 ;  /* 0x0000002734477223 */ /* 0x040fe40000000047 */
[----:B------:R-:W-:Y:S02]  /*3cd0*/  FFMA R38, R39, R53, R38 ;  /* 0x0000003527267223 */ /* 0x000fe40000000026 */
[C---:B------:R-:W-:Y:S02]  /*3ce0*/  FFMA R41, R52.reuse, R43, R41 ;  /* 0x0000002b34297223 */ /* 0x040fe40000000029 */
[----:B------:R-:W-:Y:S02]  /*3cf0*/  FFMA R43, R43, R53, R40 ;  /* 0x000000352b2b7223 */ /* 0x000fe40000000028 */
[----:B------:R-:W-:Y:S02]  /*3d00*/  FFMA R67, R52, R31, R67 ;  /* 0x0000001f34437223 */ /* 0x000fe40000000043 */
[----:B------:R-:W-:-:S02]  /*3d10*/  FFMA R53, R31, R53, R28 ;  /* 0x000000351f357223 */ /* 0x000fc4000000001c */
[C---:B----4-:R-:W-:Y:S01]  /*3d20*/  FFMA R69, R12.reuse, R46, R69 ;  /* 0x0000002e0c457223 */ /* 0x050fe20000000045 */
[----:B------:R-:W3:Y:S01]  /*3d30*/  LDS.128 R28, [R62+0x140] ;  /* 0x000140003e1c7984 */ /* 0x000ee20000000c00 */
[-C--:B------:R-:W-:Y:S02]  /*3d40*/  FFMA R12, R12, R47.reuse, R34 ;  /* 0x0000002f0c0c7223 */ /* 0x080fe40000000022 */
[----:B-----5:R-:W-:Y:S01]  /*3d50*/  FFMA R71, R46, R16, R71 ;  /* 0x000000102e477223 */ /* 0x020fe20000000047 */
[----:B------:R-:W4:Y:S01]  /*3d60*/  LDS.128 R32, [R62+0x340] ;  /* 0x000340003e207984 */ /* 0x000f220000000c00 */
[----:B------:R-:W-:Y:S02]  /*3d70*/  FFMA R38, R16, R47, R38 ;  /* 0x0000002f10267223 */ /* 0x000fe40000000026 */
[----:B------:R-:W-:Y:S02]  /*3d80*/  FFMA R71, R44, R17, R71 ;  /* 0x000000112c477223 */ /* 0x000fe40000000047 */
[----:B------:R-:W-:-:S02]  /*3d90*/  FFMA R17, R17, R45, R38 ;  /* 0x0000002d11117223 */ /* 0x000fc40000000026 */
[----:B------:R-:W5:Y:S01]  /*3da0*/  LDS.128 R36, [R62+0x540] ;  /* 0x000540003e247984 */ /* 0x000f620000000c00 */
[----:B------:R-:W-:Y:S02]  /*3db0*/  FFMA R69, R44, R13, R69 ;  /* 0x0000000d2c457223 */ /* 0x000fe40000000045 */
[----:B------:R-:W-:Y:S02]  /*3dc0*/  FFMA R13, R13, R45, R12 ;  /* 0x0000002d0d0d7223 */ /* 0x000fe4000000000c */
[----:B------:R-:W-:Y:S02]  /*3dd0*/  FFMA R12, R46, R20, R41 ;  /* 0x000000142e0c7223 */ /* 0x000fe40000000029 */
[----:B------:R-:W-:Y:S02]  /*3de0*/  FFMA R20, R20, R47, R43 ;  /* 0x0000002f14147223 */ /* 0x000fe4000000002b */
[----:B------:R-:W4:Y:S01]  /*3df0*/  LDS.128 R40, [R62+0x740] ;  /* 0x000740003e287984 */ /* 0x000f220000000c00 */
[----:B-1----:R-:W-:-:S02]  /*3e00*/  FFMA R67, R46, R24, R67 ;  /* 0x000000182e437223 */ /* 0x002fc40000000043 */
[----:B------:R-:W-:Y:S02]  /*3e10*/  FFMA R24, R24, R47, R53 ;  /* 0x0000002f18187223 */ /* 0x000fe40000000035 */
[C---:B------:R-:W-:Y:S01]  /*3e20*/  FFMA R47, R44.reuse, R21, R12 ;  /* 0x000000152c2f7223 */ /* 0x040fe2000000000c */
[----:B------:R-:W1:Y:S01]  /*3e30*/  LDS.64 R52, [R63.X8+0x23e0] ;  /* 0x0023e0003f347984 */ /* 0x000e620000008a00 */
[----:B------:R-:W-:Y:S02]  /*3e40*/  FFMA R67, R44, R25, R67 ;  /* 0x000000192c437223 */ /* 0x000fe40000000043 */
[C---:B------:R-:W-:Y:S02]  /*3e50*/  FFMA R20, R45.reuse, R21, R20 ;  /* 0x000000152d147223 */ /* 0x040fe40000000014 */
[----:B------:R-:W-:Y:S02]  /*3e60*/  FFMA R24, R45, R25, R24 ;  /* 0x000000192d187223 */ /* 0x000fe40000000018 */
[C---:B--2---:R-:W-:Y:S01]  /*3e70*/  FFMA R69, R54.reuse, R14, R69 ;  /* 0x0000000e36457223 */ /* 0x044fe20000000045 */
[----:B------:R-:W-:Y:S01]  /*3e80*/  LDS.64 R44, [R63.X8+0x24c0] ;  /* 0x0024c0003f2c7984 */ /* 0x000fe20000008a00 */
[----:B------:R-:W-:-:S02]  /*3e90*/  FFMA R71, R54, R18, R71 ;  /* 0x0000001236477223 */ /* 0x000fc40000000047 */
[C---:B------:R-:W-:Y:S02]  /*3ea0*/  FFMA R25, R54.reuse, R22, R47 ;  /* 0x0000001636197223 */ /* 0x040fe4000000002f */
[----:B------:R-:W-:Y:S01]  /*3eb0*/  FFMA R67, R54, R26, R67 ;  /* 0x0000001a36437223 */ /* 0x000fe20000000043 */
[----:B------:R-:W-:Y:S01]  /*3ec0*/  LDS.64 R46, [R63.X8+0x2530] ;  /* 0x002530003f2e7984 */ /* 0x000fe20000008a00 */
[-C--:B------:R-:W-:Y:S02]  /*3ed0*/  FFMA R14, R14, R55.reuse, R13 ;  /* 0x000000370e0e7223 */ /* 0x080fe4000000000d */
[-C--:B------:R-:W-:Y:S02]  /*3ee0*/  FFMA R18, R18, R55.reuse, R17 ;  /* 0x0000003712127223 */ /* 0x080fe40000000011 */
[-C--:B------:R-:W-:Y:S02]  /*3ef0*/  FFMA R22, R22, R55.reuse, R20 ;  /* 0x0000003716167223 */ /* 0x080fe40000000014 */
[----:B------:R-:W-:-:S02]  /*3f00*/  FFMA R26, R26, R55, R24 ;  /* 0x000000371a1a7223 */ /* 0x000fc40000000018 */
[----:B------:R-:W2:Y:S01]  /*3f10*/  LDS.64 R54, [R63.X8+0x2450] ;  /* 0x002450003f367984 */ /* 0x000ea20000008a00 */
[C---:B0-----:R-:W-:Y:S02]  /*3f20*/  FFMA R69, R56.reuse, R15, R69 ;  /* 0x0000000f38457223 */ /* 0x041fe40000000045 */
[----:B------:R-:W-:Y:S02]  /*3f30*/  FFMA R16, R15, R57, R14 ;  /* 0x000000390f107223 */ /* 0x000fe4000000000e */
[----:B------:R-:W-:Y:S01]  /*3f40*/  FFMA R71, R56, R19, R71 ;  /* 0x0000001338477223 */ /* 0x000fe20000000047 */
[----:B------:R-:W0:Y:S01]  /*3f50*/  LDS.128 R12, [R62+0x150] ;  /* 0x000150003e0c7984 */ /* 0x000e220000000c00 */
[----:B------:R-:W-:Y:S02]  /*3f60*/  FFMA R20, R19, R57, R18 ;  /* 0x0000003913147223 */ /* 0x000fe40000000012 */
[C---:B---3--:R-:W-:Y:S02]  /*3f70*/  FFMA R69, R28.reuse, R48, R69 ;  /* 0x000000301c457223 */ /* 0x048fe40000000045 */
[----:B------:R-:W-:-:S02]  /*3f80*/  FFMA R28, R28, R49, R16 ;  /* 0x000000311c1c7223 */ /* 0x000fc40000000010 */
[----:B----4-:R-:W-:Y:S01]  /*3f90*/  FFMA R71, R48, R32, R71 ;  /* 0x0000002030477223 */ /* 0x010fe20000000047 */
[----:B------:R-:W3:Y:S01]  /*3fa0*/  LDS.128 R16, [R62+0x350] ;  /* 0x000350003e107984 */ /* 0x000ee20000000c00 */
[----:B------:R-:W-:Y:S02]  /*3fb0*/  FFMA R20, R32, R49, R20 ;  /* 0x0000003120147223 */ /* 0x000fe40000000014 */
[----:B------:R-:W-:Y:S02]  /*3fc0*/  FFMA R25, R56, R23, R25 ;  /* 0x0000001738197223 */ /* 0x000fe40000000019 */
[----:B------:R-:W-:Y:S02]  /*3fd0*/  FFMA R24, R23, R57, R22 ;  /* 0x0000003917187223 */ /* 0x000fe40000000016 */
[----:B------:R-:W-:Y:S02]  /*3fe0*/  FFMA R69, R50, R29, R69 ;  /* 0x0000001d32457223 */ /* 0x000fe40000000045 */
[----:B------:R-:W-:-:S02]  /*3ff0*/  FFMA R29, R29, R51, R28 ;  /* 0x000000331d1d7223 */ /* 0x000fc4000000001c */
[----:B------:R-:W-:Y:S02]  /*4000*/  FFMA R71, R50, R33, R71 ;  /* 0x0000002132477223 */ /* 0x000fe40000000047 */
[----:B------:R-:W-:Y:S02]  /*4010*/  FFMA R33, R33, R51, R20 ;  /* 0x0000003321217223 */ /* 0x000fe40000000014 */
        /* <DEDUP_REMOVED lines=8> */
[C---:B------:R-:W-:Y:S01]  /*40a0*/  FFMA R67, R50.reuse, R41, R67 ;  /* 0x0000002932437223 */ /* 0x040fe20000000043 */
[----:B------:R-:W0:Y:S01]  /*40b0*/  LDS.64 R56, [R63.X8+0x25a0] ;  /* 0x0025a0003f387984 */ /* 0x000e220000008a00 */
[-C--:B------:R-:W-:Y:S02]  /*40c0*/  FFMA R49, R50, R37.reuse, R28 ;  /* 0x0000002532317223 */ /* 0x080fe4000000001c */
[C---:B------:R-:W-:Y:S02]  /*40d0*/  FFMA R36, R51.reuse, R37, R36 ;  /* 0x0000002533247223 */ /* 0x040fe40000000024 */
[----:B------:R-:W-:-:S02]  /*40e0*/  FFMA R40, R51, R41, R40 ;  /* 0x0000002933287223 */ /* 0x000fc40000000028 */
[C---:B-1----:R-:W-:Y:S01]  /*40f0*/  FFMA R69, R52.reuse, R30, R69 ;  /* 0x0000001e34457223 */ /* 0x042fe20000000045 */
[----:B------:R-:W-:Y:S01]  /*4100*/  LDS.64 R50, [R63.X8+0x2680] ;  /* 0x002680003f327984 */ /* 0x000fe20000008a00 */
[----:B------:R-:W-:Y:S02]  /*4110*/  FFMA R71, R52, R34, R71 ;  /* 0x0000002234477223 */ /* 0x000fe40000000047 */
[-C--:B------:R-:W-:Y:S02]  /*4120*/  FFMA R30, R30, R53.reuse, R29 ;  /* 0x000000351e1e7223 */ /* 0x080fe4000000001d */
[----:B------:R-:W-:Y:S02]  /*4130*/  FFMA R34, R34, R53, R33 ;  /* 0x0000003522227223 */ /* 0x000fe40000000021 */
[C---:B------:R-:W-:Y:S02]  /*4140*/  FFMA R67, R52.reuse, R42, R67 ;  /* 0x0000002a34437223 */ /* 0x040fe40000000043 */
[----:B------:R-:W-:-:S02]  /*4150*/  FFMA R29, R52, R38, R49 ;  /* 0x00000026341d7223 */ /* 0x000fc40000000031 */
[-C--:B------:R-:W-:Y:S01]  /*4160*/  FFMA R28, R38, R53.reuse, R36 ;  /* 0x00000035261c7223 */ /* 0x080fe20000000024 */
[----:B------:R-:W-:Y:S01]  /*4170*/  LDS.64 R48, [R63.X8+0x26f0] ;  /* 0x0026f0003f307984 */ /* 0x000fe20000008a00 */
[----:B------:R-:W-:-:S03]  /*4180*/  FFMA R42, R42, R53, R40 ;  /* 0x000000352a2a7223 */ /* 0x000fc60000000028 */
[----:B------:R-:W1:Y:S01]  /*4190*/  LDS.64 R52, [R63.X8+0x2610] ;  /* 0x002610003f347984 */ /* 0x000e620000008a00 */
[C---:B--2---:R-:W-:Y:S02]  /*41a0*/  FFMA R71, R54.reuse, R35, R71 ;  /* 0x0000002336477223 */ /* 0x044fe40000000047 */
[----:B------:R-:W-:Y:S02]  /*41b0*/  FFMA R40, R35, R55, R34 ;  /* 0x0000003723287223 */ /* 0x000fe40000000022 */
[----:B------:R-:W2:Y:S01]  /*41c0*/  LDS.128 R32, [R62+0x160] ;  /* 0x000160003e207984 */ /* 0x000ea20000000c00 */
[C---:B------:R-:W-:Y:S02]  /*41d0*/  FFMA R29, R54.reuse, R39, R29 ;  /* 0x00000027361d7223 */ /* 0x040fe4000000001d */
[----:B------:R-:W-:Y:S02]  /*41e0*/  FFMA R28, R39, R55, R28 ;  /* 0x00000037271c7223 */ /* 0x000fe4000000001c */
[----:B------:R-:W1:Y:S01]  /*41f0*/  LDS.128 R36, [R62+0x360] ;  /* 0x000360003e247984 */ /* 0x000e620000000c00 */
[----:B------:R-:W-:-:S02]  /*4200*/  FFMA R69, R54, R31, R69 ;  /* 0x0000001f36457223 */ /* 0x000fc40000000045 */
[----:B------:R-:W-:Y:S02]  /*4210*/  FFMA R30, R31, R55, R30 ;  /* 0x000000371f1e7223 */ /* 0x000fe4000000001e */
[----:B------:R-:W-:Y:S02]  /*4220*/  FFMA R31, R54, R43, R67 ;  /* 0x0000002b361f7223 */ /* 0x000fe40000000043 */
[----:B0-----:R-:W-:Y:S02]  /*4230*/  FFMA R67, R12, R44, R69 ;  /* 0x0000002c0c437223 */ /* 0x001fe40000000045 */
[----:B---3--:R-:W-:Y:S02]  /*4240*/  FFMA R69, R44, R16, R71 ;  /* 0x000000102c457223 */ /* 0x008fe40000000047 */
[-C--:B------:R-:W-:Y:S02]  /*4250*/  FFMA R40, R16, R45.reuse, R40 ;  /* 0x0000002d10287223 */ /* 0x080fe40000000028 */
[----:B------:R-:W-:-:S02]  /*4260*/  FFMA R30, R12, R45, R30 ;  /* 0x0000002d0c1e7223 */ /* 0x000fc4000000001e */
[C---:B------:R-:W-:Y:S02]  /*4270*/  FFMA R69, R46.reuse, R17, R69 ;  /* 0x000000112e457223 */ /* 0x040fe40000000045 */
[----:B------:R-:W-:Y:S02]  /*4280*/  FFMA R55, R43, R55, R42 ;  /* 0x000000372b377223 */ /* 0x000fe4000000002a */
[----:B------:R-:W-:Y:S02]  /*4290*/  FFMA R67, R46, R13, R67 ;  /* 0x0000000d2e437223 */ /* 0x000fe40000000043 */
[-C--:B------:R-:W-:Y:S02]  /*42a0*/  FFMA R17, R17, R47.reuse, R40 ;  /* 0x0000002f11117223 */ /* 0x080fe40000000028 */
[----:B----4-:R-:W-:Y:S01]  /*42b0*/  FFMA R12, R44, R20, R29 ;  /* 0x000000142c0c7223 */ /* 0x010fe2000000001d */
[----:B------:R-:W0:Y:S01]  /*42c0*/  LDS.128 R40, [R62+0x560] ;  /* 0x000560003e287984 */ /* 0x000e220000000c00 */
[----:B------:R-:W-:-:S02]  /*42d0*/  FFMA R13, R13, R47, R30 ;  /* 0x0000002f0d0d7223 */ /* 0x000fc4000000001e */
[-C--:B------:R-:W-:Y:S02]  /*42e0*/  FFMA R20, R20, R45.reuse, R28 ;  /* 0x0000002d14147223 */ /* 0x080fe4000000001c */
[----:B-----5:R-:W-:Y:S02]  /*42f0*/  FFMA R44, R44, R24, R31 ;  /* 0x000000182c2c7223 */ /* 0x020fe4000000001f */
[----:B------:R-:W3:Y:S01]  /*4300*/  LDS.128 R28, [R62+0x760] ;  /* 0x000760003e1c7984 */ /* 0x000ee20000000c00 */
[----:B------:R-:W-:Y:S02]  /*4310*/  FFMA R24, R24, R45, R55 ;  /* 0x0000002d18187223 */ /* 0x000fe40000000037 */
[CC--:B------:R-:W-:Y:S01]  /*4320*/  FFMA R45, R46.reuse, R21.reuse, R12 ;  /* 0x000000152e2d7223 */ /* 0x0c0fe2000000000c */
[----:B------:R-:W4:Y:S01]  /*4330*/  LDS.64 R54, [R63.X8+0x2760] ;  /* 0x002760003f367984 */ /* 0x000f220000008a00 */
[----:B------:R-:W-:Y:S02]  /*4340*/  FFMA R20, R47, R21, R20 ;  /* 0x000000152f147223 */ /* 0x000fe40000000014 */
[----:B------:R-:W-:-:S02]  /*4350*/  FFMA R21, R46, R25, R44 ;  /* 0x000000192e157223 */ /* 0x000fc4000000002c */
[----:B------:R-:W-:Y:S02]  /*4360*/  FFMA R24, R47, R25, R24 ;  /* 0x000000192f187223 */ /* 0x000fe40000000018 */
[----:B------:R-:W-:Y:S01]  /*4370*/  FFMA R67, R56, R14, R67 ;  /* 0x0000000e38437223 */ /* 0x000fe20000000043 */
[----:B------:R-:W-:Y:S01]  /*4380*/  LDS.64 R46, [R63.X8+0x28b0] ;  /* 0x0028b0003f2e7984 */ /* 0x000fe20000008a00 */
[-C--:B------:R-:W-:Y:S02]  /*4390*/  FFMA R14, R14, R57.reuse, R13 ;  /* 0x000000390e0e7223 */ /* 0x080fe4000000000d */
[C---:B------:R-:W-:Y:S02]  /*43a0*/  FFMA R69, R56.reuse, R18, R69 ;  /* 0x0000001238457223 */ /* 0x040fe40000000045 */
[C---:B------:R-:W-:Y:S02]  /*43b0*/  FFMA R25, R56.reuse, R22, R45 ;  /* 0x0000001638197223 */ /* 0x040fe4000000002d */
[----:B------:R-:W-:Y:S01]  /*43c0*/  FFMA R21, R56, R26, R21 ;  /* 0x0000001a38157223 */ /* 0x000fe20000000015 */
[----:B------:R-:W-:Y:S01]  /*43d0*/  LDS.64 R44, [R63.X8+0x2840] ;  /* 0x002840003f2c7984 */ /* 0x000fe20000008a00 */
[----:B------:R-:W-:-:S02]  /*43e0*/  FFMA R18, R18, R57, R17 ;  /* 0x0000003912127223 */ /* 0x000fc40000000011 */
[-C--:B------:R-:W-:Y:S02]  /*43f0*/  FFMA R22, R22, R57.reuse, R20 ;  /* 0x0000003916167223 */ /* 0x080fe40000000014 */
[----:B------:R-:W-:Y:S02]  /*4400*/  FFMA R26, R26, R57, R24 ;  /* 0x000000391a1a7223 */ /* 0x000fe40000000018 */
[----:B------:R-:W5:Y:S01]  /*4410*/  LDS.64 R56, [R63.X8+0x27d0] ;  /* 0x0027d0003f387984 */ /* 0x000f620000008a00 */
[C---:B-1----:R-:W-:Y:S02]  /*4420*/  FFMA R17, R52.reuse, R15, R67 ;  /* 0x0000000f34117223 */ /* 0x042fe40000000043 */
[----:B------:R-:W-:Y:S02]  /*4430*/  FFMA R16, R15, R53, R14 ;  /* 0x000000350f107223 */ /* 0x000fe4000000000e */
[----:B------:R-:W-:Y:S01]  /*4440*/  FFMA R67, R52, R27, R21 ;  /* 0x0000001b34437223 */ /* 0x000fe20000000015 */
[----:B------:R-:W-:Y:S01]  /*4450*/  LDS.128 R12, [R62+0x170] ;  /* 0x000170003e0c7984 */ /* 0x000fe20000000c00 */
[----:B--2---:R-:W-:-:S02]  /*4460*/  FFMA R21, R32, R50, R17 ;  /* 0x0000003220157223 */ /* 0x004fc40000000011 */
[----:B------:R-:W-:Y:S02]  /*4470*/  FFMA R69, R52, R19, R69 ;  /* 0x0000001334457223 */ /* 0x000fe40000000045 */
[----:B------:R-:W-:Y:S02]  /*4480*/  FFMA R20, R19, R53, R18 ;  /* 0x0000003513147223 */ /* 0x000fe40000000012 */
[-C--:B------:R-:W-:Y:S02]  /*4490*/  FFMA R32, R32, R51.reuse, R16 ;  /* 0x0000003320207223 */ /* 0x080fe40000000010 */
[----:B------:R-:W1:Y:S01]  /*44a0*/  LDS.128 R16, [R62+0x370] ;  /* 0x000370003e107984 */ /* 0x000e620000000c00 */
[----:B------:R-:W-:Y:S02]  /*44b0*/  FFMA R71, R50, R36, R69 ;  /* 0x0000002432477223 */ /* 0x000fe40000000045 */
[----:B------:R-:W-:Y:S02]  /*44c0*/  FFMA R20, R36, R51, R20 ;  /* 0x0000003324147223 */ /* 0x000fe40000000014 */
[----:B------:R-:W-:-:S02]  /*44d0*/  FFMA R71, R48, R37, R71 ;  /* 0x0000002530477223 */ /* 0x000fc40000000047 */
[----:B------:R-:W-:Y:S02]  /*44e0*/  FFMA R25, R52, R23, R25 ;  /* 0x0000001734197223 */ /* 0x000fe40000000019 */
[----:B------:R-:W-:Y:S02]  /*44f0*/  FFMA R24, R23, R53, R22 ;  /* 0x0000003517187223 */ /* 0x000fe40000000016 */
[----:B------:R-:W-:Y:S02]  /*4500*/  FFMA R69, R48, R33, R21 ;  /* 0x0000002130457223 */ /* 0x000fe40000000015 */
[----:B------:R-:W-:Y:S02]  /*4510*/  FFMA R37, R37, R49, R20 ;  /* 0x0000003125257223 */ /* 0x000fe40000000014 */
[----:B------:R-:W2:Y:S01]  /*4520*/  LDS.128 R20, [R62+0x570] ;  /* 0x000570003e147984 */ /* 0x000ea20000000c00 */
[----:B------:R-:W-:Y:S02]  /*4530*/  FFMA R53, R27, R53, R26 ;  /* 0x000000351b357223 */ /* 0x000fe4000000001a */
[----:B------:R-:W-:-:S02]  /*4540*/  FFMA R33, R33, R49, R32 ;  /* 0x0000003121217223 */ /* 0x000fc40000000020 */
[----:B0-----:R-:W-:Y:S02]  /*4550*/  FFMA R32, R50, R40, R25 ;  /* 0x0000002832207223 */ /* 0x001fe40000000019 */
[-C--:B------:R-:W-:Y:S02]  /*4560*/  FFMA R40, R40, R51.reuse, R24 ;  /* 0x0000003328287223 */ /* 0x080fe40000000018 */
[----:B---3--:R-:W-:Y:S01]  /*4570*/  FFMA R67, R50, R28, R67 ;  /* 0x0000001c32437223 */ /* 0x008fe20000000043 */
[----:B------:R-:W0:Y:S01]  /*4580*/  LDS.128 R24, [R62+0x770] ;  /* 0x000770003e187984 */ /* 0x000e220000000c00 */
[----:B------:R-:W-:Y:S02]  /*4590*/  FFMA R28, R28, R51, R53 ;  /* 0x000000331c1c7223 */ /* 0x000fe40000000035 */
[-C--:B------:R-:W-:Y:S01]  /*45a0*/  FFMA R51, R48, R41.reuse, R32 ;  /* 0x0000002930337223 */ /* 0x080fe20000000020 */
[----:B------:R-:W3:Y:S01]  /*45b0*/  LDS.64 R52, [R63.X8+0x2920] ;  /* 0x002920003f347984 */ /* 0x000ee20000008a00 */
[----:B------:R-:W-:-:S02]  /*45c0*/  FFMA R40, R49, R41, R40 ;  /* 0x0000002931287223 */ /* 0x000fc40000000028 */
[-C--:B------:R-:W-:Y:S02]  /*45d0*/  FFMA R28, R49, R29.reuse, R28 ;  /* 0x0000001d311c7223 */ /* 0x080fe4000000001c */
[----:B------:R-:W-:Y:S02]  /*45e0*/  FFMA R67, R48, R29, R67 ;  /* 0x0000001d30437223 */ /* 0x000fe40000000043 */
[C---:B----4-:R-:W-:Y:S01]  /*45f0*/  FFMA R69, R54.reuse, R34, R69 ;  /* 0x0000002236457223 */ /* 0x050fe20000000045 */
[----:B------:R-:W-:Y:S01]  /*4600*/  LDS.64 R48, [R63.X8+0x2a00] ;  /* 0x002a00003f307984 */ /* 0x000fe20000008a00 */
[C---:B------:R-:W-:Y:S02]  /*4610*/  FFMA R71, R54.reuse, R38, R71 ;  /* 0x0000002636477223 */ /* 0x040fe40000000047 */
[----:B------:R-:W-:Y:S02]  /*4620*/  FFMA R29, R54, R42, R51 ;  /* 0x0000002a361d7223 */ /* 0x000fe40000000033 */
[-C--:B------:R-:W-:Y:S01]  /*4630*/  FFMA R34, R34, R55.reuse, R33 ;  /* 0x0000003722227223 */ /* 0x080fe20000000021 */
[----:B------:R-:W-:Y:S01]  /*4640*/  LDS.64 R50, [R63.X8+0x2a70] ;  /* 0x002a70003f327984 */ /* 0x000fe20000008a00 */
[----:B------:R-:W-:-:S02]  /*4650*/  FFMA R38, R38, R55, R37 ;  /* 0x0000003726267223 */ /* 0x000fc40000000025 */
[-C--:B------:R-:W-:Y:S02]  /*4660*/  FFMA R42, R42, R55.reuse, R40 ;  /* 0x000000372a2a7223 */ /* 0x080fe40000000028 */
[----:B------:R-:W-:Y:S02]  /*4670*/  FFMA R32, R30, R55, R28 ;  /* 0x000000371e207223 */ /* 0x000fe4000000001c */
[----:B------:R-:W-:Y:S02]  /*4680*/  FFMA R67, R54, R30, R67 ;  /* 0x0000001e36437223 */ /* 0x000fe40000000043 */
[----:B------:R-:W4:Y:S01]  /*4690*/  LDS.64 R54, [R63.X8+0x2990] ;  /* 0x002990003f367984 */ /* 0x000f220000008a00 */
[-C--:B-----5:R-:W-:Y:S02]  /*46a0*/  FFMA R30, R35, R57.reuse, R34 ;  /* 0x00000039231e7223 */ /* 0x0a0fe40000000022 */
[-C--:B------:R-:W-:Y:S02]  /*46b0*/  FFMA R40, R39, R57.reuse, R38 ;  /* 0x0000003927287223 */ /* 0x080fe40000000026 */
[----:B------:R-:W-:-:S02]  /*46c0*/  FFMA R28, R43, R57, R42 ;  /* 0x000000392b1c7223 */ /* 0x000fc4000000002a */
[C---:B------:R-:W-:Y:S02]  /*46d0*/  FFMA R69, R56.reuse, R35, R69 ;  /* 0x0000002338457223 */ /* 0x040fe40000000045 */
[----:B------:R-:W-:Y:S02]  /*46e0*/  FFMA R57, R31, R57, R32 ;  /* 0x000000391f397223 */ /* 0x000fe40000000020 */
[----:B------:R-:W5:Y:S01]  /*46f0*/  LDS.128 R32, [R62+0x180] ;  /* 0x000180003e207984 */ /* 0x000f620000000c00 */
[----:B------:R-:W-:-:S03]  /*4700*/  FFMA R71, R56, R39, R71 ;  /* 0x0000002738477223 */ /* 0x000fc60000000047 */
[----:B------:R-:W4:Y:S01]  /*4710*/  LDS.128 R36, [R62+0x380] ;  /* 0x000380003e247984 */ /* 0x000f220000000c00 */
[----:B-1----:R-:W-:Y:S02]  /*4720*/  FFMA R71, R44, R16, R71 ;  /* 0x000000102c477223 */ /* 0x002fe40000000047 */
[----:B------:R-:W-:Y:S02]  /*4730*/  FFMA R40, R16, R45, R40 ;  /* 0x0000002d10287223 */ /* 0x000fe40000000028 */
[----:B------:R-:W-:Y:S02]  /*4740*/  FFMA R71, R46, R17, R71 ;  /* 0x000000112e477223 */ /* 0x000fe40000000047 */
[----:B------:R-:W-:Y:S02]  /*4750*/  FFMA R29, R56, R43, R29 ;  /* 0x0000002b381d7223 */ /* 0x000fe4000000001d */
[----:B------:R-:W-:Y:S02]  /*4760*/  FFMA R17, R17, R47, R40 ;  /* 0x0000002f11117223 */ /* 0x000fe40000000028 */
[----:B------:R-:W1:Y:S01]  /*4770*/  LDS.128 R40, [R62+0x580] ;  /* 0x000580003e287984 */ /* 0x000e620000000c00 */
[----:B------:R-:W-:-:S02]  /*4780*/  FFMA R69, R12, R44, R69 ;  /* 0x0000002c0c457223 */ /* 0x000fc40000000045 */
[----:B------:R-:W-:Y:S02]  /*4790*/  FFMA R30, R12, R45, R30 ;  /* 0x0000002d0c1e7223 */ /* 0x000fe4000000001e */
[----:B------:R-:W-:Y:S02]  /*47a0*/  FFMA R69, R46, R13, R69 ;  /* 0x0000000d2e457223 */ /* 0x000fe40000000045 */
[----:B--2---:R-:W-:Y:S02]  /*47b0*/  FFMA R12, R44, R20, R29 ;  /* 0x000000142c0c7223 */ /* 0x004fe4000000001d */
[----:B------:R-:W-:Y:S02]  /*47c0*/  FFMA R67, R56, R31, R67 ;  /* 0x0000001f38437223 */ /* 0x000fe40000000043 */
[----:B------:R-:W-:Y:S02]  /*47d0*/  FFMA R13, R13, R47, R30 ;  /* 0x0000002f0d0d7223 */ /* 0x000fe4000000001e */
[----:B------:R-:W-:-:S02]  /*47e0*/  FFMA R20, R20, R45, R28 ;  /* 0x0000002d14147223 */ /* 0x000fc4000000001c */
[----:B------:R-:W2:Y:S01]  /*47f0*/  LDS.128 R28, [R62+0x780] ;  /* 0x000780003e1c7984 */ /* 0x000ea20000000c00 */
[----:B0-----:R-:W-:Y:S02]  /*4800*/  FFMA R67, R44, R24, R67 ;  /* 0x000000182c437223 */ /* 0x001fe40000000043 */
[----:B------:R-:W-:Y:S02]  /*4810*/  FFMA R24, R24, R45, R57 ;  /* 0x0000002d18187223 */ /* 0x000fe40000000039 */
[C---:B------:R-:W-:Y:S01]  /*4820*/  FFMA R45, R46.reuse, R21, R12 ;  /* 0x000000152e2d7223 */ /* 0x040fe2000000000c */
[----:B------:R-:W0:Y:S01]  /*4830*/  LDS.64 R56, [R63.X8+0x2ae0] ;  /* 0x002ae0003f387984 */ /* 0x000e220000008a00 */
[----:B------:R-:W-:Y:S02]  /*4840*/  FFMA R67, R46, R25, R67 ;  /* 0x000000192e437223 */ /* 0x000fe40000000043 */
[C---:B------:R-:W-:Y:S02]  /*4850*/  FFMA R20, R47.reuse, R21, R20 ;  /* 0x000000152f147223 */ /* 0x040fe40000000014 */
[----:B------:R-:W-:-:S02]  /*4860*/  FFMA R24, R47, R25, R24 ;  /* 0x000000192f187223 */ /* 0x000fc40000000018 */
[----:B---3--:R-:W-:Y:S01]  /*4870*/  FFMA R69, R52, R14, R69 ;  /* 0x0000000e34457223 */ /* 0x008fe20000000045 */
        /* <DEDUP_REMOVED lines=9> */
[----:B------:R-:W3:Y:S01]  /*4910*/  LDS.64 R52, [R63.X8+0x2b50] ;  /* 0x002b50003f347984 */ /* 0x000ee20000008a00 */
[C---:B----4-:R-:W-:Y:S02]  /*4920*/  FFMA R69, R54.reuse, R15, R69 ;  /* 0x0000000f36457223 */ /* 0x050fe40000000045 */
[----:B------:R-:W-:Y:S02]  /*4930*/  FFMA R16, R15, R55, R14 ;  /* 0x000000370f107223 */ /* 0x000fe4000000000e */
[----:B------:R-:W-:Y:S01]  /*4940*/  FFMA R71, R54, R19, R71 ;  /* 0x0000001336477223 */ /* 0x000fe20000000047 */
[----:B------:R-:W4:Y:S01]  /*4950*/  LDS.128 R12, [R62+0x190] ;  /* 0x000190003e0c7984 */ /* 0x000f220000000c00 */
[----:B------:R-:W-:-:S02]  /*4960*/  FFMA R20, R19, R55, R18 ;  /* 0x0000003713147223 */ /* 0x000fc40000000012 */
[C---:B-----5:R-:W-:Y:S02]  /*4970*/  FFMA R69, R32.reuse, R48, R69 ;  /* 0x0000003020457223 */ /* 0x060fe40000000045 */
[-C--:B------:R-:W-:Y:S02]  /*4980*/  FFMA R32, R32, R49.reuse, R16 ;  /* 0x0000003120207223 */ /* 0x080fe40000000010 */
[----:B------:R-:W5:Y:S01]  /*4990*/  LDS.128 R16, [R62+0x390] ;  /* 0x000390003e107984 */ /* 0x000f620000000c00 */
[----:B------:R-:W-:Y:S02]  /*49a0*/  FFMA R71, R48, R36, R71 ;  /* 0x0000002430477223 */ /* 0x000fe40000000047 */
[----:B------:R-:W-:Y:S02]  /*49b0*/  FFMA R20, R36, R49, R20 ;  /* 0x0000003124147223 */ /* 0x000fe40000000014 */
[----:B------:R-:W-:Y:S02]  /*49c0*/  FFMA R25, R54, R23, R25 ;  /* 0x0000001736197223 */ /* 0x000fe40000000019 */
[----:B------:R-:W-:-:S02]  /*49d0*/  FFMA R24, R23, R55, R22 ;  /* 0x0000003717187223 */ /* 0x000fc40000000016 */
[C---:B------:R-:W-:Y:S02]  /*49e0*/  FFMA R71, R50.reuse, R37, R71 ;  /* 0x0000002532477223 */ /* 0x040fe40000000047 */
[----:B------:R-:W-:Y:S02]  /*49f0*/  FFMA R37, R37, R51, R20 ;  /* 0x0000003325257223 */ /* 0x000fe40000000014 */
[----:B------:R-:W-:Y:S01]  /*4a00*/  FFMA R69, R50, R33, R69 ;  /* 0x0000002132457223 */ /* 0x000fe20000000045 */
[----:B------:R-:W4:Y:S01]  /*4a10*/  LDS.128 R20, [R62+0x590] ;  /* 0x000590003e147984 */ /* 0x000f220000000c00 */
[----:B------:R-:W-:Y:S02]  /*4a20*/  FFMA R33, R33, R51, R32 ;  /* 0x0000003321217223 */ /* 0x000fe40000000020 */
[----:B-1----:R-:W-:Y:S02]  /*4a30*/  FFMA R32, R48, R40, R25 ;  /* 0x0000002830207223 */ /* 0x002fe40000000019 */
[----:B------:R-:W-:-:S02]  /*4a40*/  FFMA R67, R54, R27, R67 ;  /* 0x0000001b36437223 */ /* 0x000fc40000000043 */
[----:B------:R-:W-:Y:S02]  /*4a50*/  FFMA R55, R27, R55, R26 ;  /* 0x000000371b377223 */ /* 0x000fe4000000001a */
[-C--:B------:R-:W-:Y:S02]  /*4a60*/  FFMA R40, R40, R49.reuse, R24 ;  /* 0x0000003128287223 */ /* 0x080fe40000000018 */
[----:B------:R-:W1:Y:S01]  /*4a70*/  LDS.128 R24, [R62+0x790] ;  /* 0x000790003e187984 */ /* 0x000e620000000c00 */
[----:B--2---:R-:W-:Y:S02]  /*4a80*/  FFMA R67, R48, R28, R67 ;  /* 0x0000001c30437223 */ /* 0x004fe40000000043 */
[----:B------:R-:W-:Y:S02]  /*4a90*/  FFMA R28, R28, R49, R55 ;  /* 0x000000311c1c7223 */ /* 0x000fe40000000037 */
[----:B------:R-:W2:Y:S01]  /*4aa0*/  LDS.64 R54, [R63.X8+0x2ca0] ;  /* 0x002ca0003f367984 */ /* 0x000ea20000008a00 */
[----:B------:R-:W-:-:S02]  /*4ab0*/  FFMA R49, R50, R41, R32 ;  /* 0x0000002932317223 */ /* 0x000fc40000000020 */
[----:B0-----:R-:W-:Y:S02]  /*4ac0*/  FFMA R69, R56, R34, R69 ;  /* 0x0000002238457223 */ /* 0x001fe40000000045 */
[C---:B------:R-:W-:Y:S02]  /*4ad0*/  FFMA R40, R51.reuse, R41, R40 ;  /* 0x0000002933287223 */ /* 0x040fe40000000028 */
[----:B------:R-:W-:Y:S02]  /*4ae0*/  FFMA R28, R51, R29, R28 ;  /* 0x0000001d331c7223 */ /* 0x000fe4000000001c */
[----:B------:R-:W-:Y:S02]  /*4af0*/  FFMA R34, R34, R57, R33 ;  /* 0x0000003922227223 */ /* 0x000fe40000000021 */
[----:B------:R-:W-:Y:S02]  /*4b00*/  FFMA R67, R50, R29, R67 ;  /* 0x0000001d32437223 */ /* 0x000fe40000000043 */
[----:B------:R-:W-:Y:S01]  /*4b10*/  FFMA R71, R56, R38, R71 ;  /* 0x0000002638477223 */ /* 0x000fe20000000047 */
[----:B------:R-:W-:Y:S01]  /*4b20*/  LDS.64 R50, [R63.X8+0x2d80] ;  /* 0x002d80003f327984 */ /* 0x000fe20000008a00 */
[----:B------:R-:W-:-:S02]  /*4b30*/  FFMA R38, R38, R57, R37 ;  /* 0x0000003926267223 */ /* 0x000fc40000000025 */
[----:B------:R-:W-:Y:S02]  /*4b40*/  FFMA R41, R56, R42, R49 ;  /* 0x0000002a38297223 */ /* 0x000fe40000000031 */
[-C--:B------:R-:W-:Y:S01]  /*4b50*/  FFMA R40, R42, R57.reuse, R40 ;  /* 0x000000392a287223 */ /* 0x080fe20000000028 */
[----:B------:R-:W-:Y:S01]  /*4b60*/  LDS.64 R48, [R63.X8+0x2df0] ;  /* 0x002df0003f307984 */ /* 0x000fe20000008a00 */
[----:B------:R-:W-:Y:S02]  /*4b70*/  FFMA R28, R30, R57, R28 ;  /* 0x000000391e1c7223 */ /* 0x000fe4000000001c */
[----:B---3--:R-:W-:Y:S02]  /*4b80*/  FFMA R69, R52, R35, R69 ;  /* 0x0000002334457223 */ /* 0x008fe40000000045 */
[----:B------:R-:W-:Y:S02]  /*4b90*/  FFMA R34, R35, R53, R34 ;  /* 0x0000003523227223 */ /* 0x000fe40000000022 */
[----:B------:R-:W-:-:S02]  /*4ba0*/  FFMA R67, R56, R30, R67 ;  /* 0x0000001e38437223 */ /* 0x000fc40000000043 */
[----:B------:R-:W0:Y:S01]  /*4bb0*/  LDS.64 R56, [R63.X8+0x2d10] ;  /* 0x002d10003f387984 */ /* 0x000e220000008a00 */
[C---:B------:R-:W-:Y:S02]  /*4bc0*/  FFMA R71, R52.reuse, R39, R71 ;  /* 0x0000002734477223 */ /* 0x040fe40000000047 */
[----:B------:R-:W-:Y:S02]  /*4bd0*/  FFMA R38, R39, R53, R38 ;  /* 0x0000003527267223 */ /* 0x000fe40000000026 */
[----:B------:R-:W-:Y:S02]  /*4be0*/  FFMA R41, R52, R43, R41 ;  /* 0x0000002b34297223 */ /* 0x000fe40000000029 */
[----:B------:R-:W-:Y:S02]  /*4bf0*/  FFMA R43, R43, R53, R40 ;  /* 0x000000352b2b7223 */ /* 0x000fe40000000028 */
[----:B----4-:R-:W-:Y:S02]  /*4c00*/  FFMA R69, R12, R46, R69 ;  /* 0x0000002e0c457223 */ /* 0x010fe40000000045 */
[----:B------:R-:W-:-:S02]  /*4c10*/  FFMA R67, R52, R31, R67 ;  /* 0x0000001f34437223 */ /* 0x000fc40000000043 */
[----:B------:R-:W-:Y:S02]  /*4c20*/  FFMA R53, R31, R53, R28 ;  /* 0x000000351f357223 */ /* 0x000fe4000000001c */
[-C--:B------:R-:W-:Y:S01]  /*4c30*/  FFMA R12, R12, R47.reuse, R34 ;  /* 0x0000002f0c0c7223 */ /* 0x080fe20000000022 */
[----:B------:R-:W3:Y:S01]  /*4c40*/  LDS.128 R28, [R62+0x1a0] ;  /* 0x0001a0003e1c7984 */ /* 0x000ee20000000c00 */
[----:B-----5:R-:W-:Y:S02]  /*4c50*/  FFMA R71, R46, R16, R71 ;  /* 0x000000102e477223 */ /* 0x020fe40000000047 */
[----:B------:R-:W-:Y:S01]  /*4c60*/  FFMA R38, R16, R47, R38 ;  /* 0x0000002f10267223 */ /* 0x000fe20000000026 */
[----:B------:R-:W4:Y:S01]  /*4c70*/  LDS.128 R32, [R62+0x3a0] ;  /* 0x0003a0003e207984 */ /* 0x000f220000000c00 */
[C---:B------:R-:W-:Y:S02]  /*4c80*/  FFMA R71, R44.reuse, R17, R71 ;  /* 0x000000112c477223 */ /* 0x040fe40000000047 */
[----:B------:R-:W-:-:S02]  /*4c90*/  FFMA R69, R44, R13, R69 ;  /* 0x0000000d2c457223 */ /* 0x000fc40000000045 */
[-C--:B------:R-:W-:Y:S02]  /*4ca0*/  FFMA R17, R17, R45.reuse, R38 ;  /* 0x0000002d11117223 */ /* 0x080fe40000000026 */
[----:B------:R-:W-:Y:S01]  /*4cb0*/  FFMA R13, R13, R45, R12 ;  /* 0x0000002d0d0d7223 */ /* 0x000fe2000000000c */
[----:B------:R-:W5:Y:S01]  /*4cc0*/  LDS.128 R36, [R62+0x5a0] ;  /* 0x0005a0003e247984 */ /* 0x000f620000000c00 */
[----:B------:R-:W-:Y:S02]  /*4cd0*/  FFMA R12, R46, R20, R41 ;  /* 0x000000142e0c7223 */ /* 0x000fe40000000029 */
[-C--:B------:R-:W-:Y:S02]  /*4ce0*/  FFMA R20, R20, R47.reuse, R43 ;  /* 0x0000002f14147223 */ /* 0x080fe4000000002b */
[----:B------:R-:W4:Y:S01]  /*4cf0*/  LDS.128 R40, [R62+0x7a0] ;  /* 0x0007a0003e287984 */ /* 0x000f220000000c00 */
[----:B-1----:R-:W-:Y:S02]  /*4d00*/  FFMA R67, R46, R24, R67 ;  /* 0x000000182e437223 */ /* 0x002fe40000000043 */
[----:B------:R-:W-:-:S02]  /*4d10*/  FFMA R24, R24, R47, R53 ;  /* 0x0000002f18187223 */ /* 0x000fc40000000035 */
        /* <DEDUP_REMOVED lines=18> */
[-C--:B------:R-:W-:Y:S02]  /*4e40*/  FFMA R20, R19, R57.reuse, R18 ;  /* 0x0000003913147223 */ /* 0x080fe40000000012 */
[----:B------:R-:W-:Y:S02]  /*4e50*/  FFMA R16, R15, R57, R14 ;  /* 0x000000390f107223 */ /* 0x000fe4000000000e */
[----:B---3--:R-:W-:Y:S01]  /*4e60*/  FFMA R69, R28, R50, R69 ;  /* 0x000000321c457223 */ /* 0x008fe20000000045 */
[----:B------:R-:W0:Y:S01]  /*4e70*/  LDS.128 R12, [R62+0x1b0] ;  /* 0x0001b0003e0c7984 */ /* 0x000e220000000c00 */
[----:B----4-:R-:W-:-:S02]  /*4e80*/  FFMA R71, R50, R32, R71 ;  /* 0x0000002032477223 */ /* 0x010fc40000000047 */
[-C--:B------:R-:W-:Y:S02]  /*4e90*/  FFMA R20, R32, R51.reuse, R20 ;  /* 0x0000003320147223 */ /* 0x080fe40000000014 */
[----:B------:R-:W-:Y:S02]  /*4ea0*/  FFMA R28, R28, R51, R16 ;  /* 0x000000331c1c7223 */ /* 0x000fe40000000010 */
[----:B------:R-:W-:Y:S01]  /*4eb0*/  FFMA R25, R56, R23, R25 ;  /* 0x0000001738197223 */ /* 0x000fe20000000019 */
[----:B------:R-:W3:Y:S01]  /*4ec0*/  LDS.128 R16, [R62+0x3b0] ;  /* 0x0003b0003e107984 */ /* 0x000ee20000000c00 */
[----:B------:R-:W-:Y:S02]  /*4ed0*/  FFMA R24, R23, R57, R22 ;  /* 0x0000003917187223 */ /* 0x000fe40000000016 */
[C---:B------:R-:W-:Y:S02]  /*4ee0*/  FFMA R69, R48.reuse, R29, R69 ;  /* 0x0000001d30457223 */ /* 0x040fe40000000045 */
[----:B------:R-:W-:-:S02]  /*4ef0*/  FFMA R71, R48, R33, R71 ;  /* 0x0000002130477223 */ /* 0x000fc40000000047 */
[----:B------:R-:W-:Y:S02]  /*4f00*/  FFMA R67, R56, R27, R67 ;  /* 0x0000001b38437223 */ /* 0x000fe40000000043 */
[-C--:B------:R-:W-:Y:S02]  /*4f10*/  FFMA R29, R29, R49.reuse, R28 ;  /* 0x000000311d1d7223 */ /* 0x080fe4000000001c */
[----:B------:R-:W-:Y:S02]  /*4f20*/  FFMA R33, R33, R49, R20 ;  /* 0x0000003121217223 */ /* 0x000fe40000000014 */
[----:B------:R-:W-:Y:S01]  /*4f30*/  FFMA R57, R27, R57, R26 ;  /* 0x000000391b397223 */ /* 0x000fe2000000001a */
[----:B------:R-:W4:Y:S01]  /*4f40*/  LDS.128 R20, [R62+0x5b0] ;  /* 0x0005b0003e147984 */ /* 0x000f220000000c00 */
[----:B-----5:R-:W-:Y:S02]  /*4f50*/  FFMA R28, R50, R36, R25 ;  /* 0x00000024321c7223 */ /* 0x020fe40000000019 */
[----:B------:R-:W-:-:S02]  /*4f60*/  FFMA R36, R36, R51, R24 ;  /* 0x0000003324247223 */ /* 0x000fc40000000018 */
[----:B------:R-:W5:Y:S01]  /*4f70*/  LDS.128 R24, [R62+0x7b0] ;  /* 0x0007b0003e187984 */ /* 0x000f620000000c00 */
[----:B------:R-:W-:Y:S02]  /*4f80*/  FFMA R67, R50, R40, R67 ;  /* 0x0000002832437223 */ /* 0x000fe40000000043 */
[----:B------:R-:W-:Y:S02]  /*4f90*/  FFMA R40, R40, R51, R57 ;  /* 0x0000003328287223 */ /* 0x000fe40000000039 */
[CC--:B------:R-:W-:Y:S01]  /*4fa0*/  FFMA R36, R49.reuse, R37.reuse, R36 ;  /* 0x0000002531247223 */ /* 0x0c0fe20000000024 */
[----:B------:R-:W0:Y:S01]  /*4fb0*/  LDS.64 R56, [R63.X8+0x3020] ;  /* 0x003020003f387984 */ /* 0x000e220000008a00 */
[C---:B------:R-:W-:Y:S02]  /*4fc0*/  FFMA R51, R48.reuse, R37, R28 ;  /* 0x0000002530337223 */ /* 0x040fe4000000001c */
[-C--:B------:R-:W-:Y:S02]  /*4fd0*/  FFMA R67, R48, R41.reuse, R67 ;  /* 0x0000002930437223 */ /* 0x080fe40000000043 */
[----:B------:R-:W-:-:S02]  /*4fe0*/  FFMA R40, R49, R41, R40 ;  /* 0x0000002931287223 */ /* 0x000fc40000000028 */
[C---:B-1----:R-:W-:Y:S01]  /*4ff0*/  FFMA R69, R52.reuse, R30, R69 ;  /* 0x0000001e34457223 */ /* 0x042fe20000000045 */
[----:B------:R-:W-:Y:S01]  /*5000*/  LDS.64 R48, [R63.X8+0x3100] ;  /* 0x003100003f307984 */ /* 0x000fe20000008a00 */
[----:B------:R-:W-:Y:S02]  /*5010*/  FFMA R71, R52, R34, R71 ;  /* 0x0000002234477223 */ /* 0x000fe40000000047 */
[-C--:B------:R-:W-:Y:S02]  /*5020*/  FFMA R30, R30, R53.reuse, R29 ;  /* 0x000000351e1e7223 */ /* 0x080fe4000000001d */
[-C--:B------:R-:W-:Y:S02]  /*5030*/  FFMA R34, R34, R53.reuse, R33 ;  /* 0x0000003522227223 */ /* 0x080fe40000000021 */
[----:B------:R-:W-:Y:S02]  /*5040*/  FFMA R36, R38, R53, R36 ;  /* 0x0000003526247223 */ /* 0x000fe40000000024 */
[----:B------:R-:W-:-:S02]  /*5050*/  FFMA R51, R52, R38, R51 ;  /* 0x0000002634337223 */ /* 0x000fc40000000033 */
[----:B------:R-:W-:Y:S02]  /*5060*/  FFMA R29, R52, R42, R67 ;  /* 0x0000002a341d7223 */ /* 0x000fe40000000043 */
[----:B------:R-:W-:Y:S02]  /*5070*/  FFMA R40, R42, R53, R40 ;  /* 0x000000352a287223 */ /* 0x000fe40000000028 */
[----:B------:R-:W1:Y:S01]  /*5080*/  LDS.64 R52, [R63.X8+0x3090] ;  /* 0x003090003f347984 */ /* 0x000e620000008a00 */
[C---:B--2---:R-:W-:Y:S02]  /*5090*/  FFMA R69, R54.reuse, R31, R69 ;  /* 0x0000001f36457223 */ /* 0x044fe40000000045 */
[----:B------:R-:W-:Y:S02]  /*50a0*/  FFMA R30, R31, R55, R30 ;  /* 0x000000371f1e7223 */ /* 0x000fe4000000001e */
[----:B------:R-:W-:Y:S02]  /*50b0*/  FFMA R71, R54, R35, R71 ;  /* 0x0000002336477223 */ /* 0x000fe40000000047 */
[----:B------:R-:W-:-:S02]  /*50c0*/  FFMA R28, R35, R55, R34 ;  /* 0x00000037231c7223 */ /* 0x000fc40000000022 */
[----:B------:R-:W-:Y:S01]  /*50d0*/  FFMA R31, R54, R39, R51 ;  /* 0x00000027361f7223 */ /* 0x000fe20000000033 */
[----:B------:R-:W2:Y:S01]  /*50e0*/  LDS.128 R32, [R62+0x1c0] ;  /* 0x0001c0003e207984 */ /* 0x000ea20000000c00 */
[----:B------:R-:W-:-:S03]  /*50f0*/  FFMA R41, R39, R55, R36 ;  /* 0x0000003727297223 */ /* 0x000fc60000000024 */
[----:B------:R-:W1:Y:S04]  /*5100*/  LDS.128 R36, [R62+0x3c0] ;  /* 0x0003c0003e247984 */ /* 0x000e680000000c00 */
[----:B------:R-:W1:Y:S01]  /*5110*/  LDS.64 R50, [R63.X8+0x3170] ;  /* 0x003170003f327984 */ /* 0x000e620000008a00 */
[----:B0-----:R-:W-:Y:S02]  /*5120*/  FFMA R67, R12, R44, R69 ;  /* 0x0000002c0c437223 */ /* 0x001fe40000000045 */
[----:B------:R-:W-:Y:S02]  /*5130*/  FFMA R29, R54, R43, R29 ;  /* 0x0000002b361d7223 */ /* 0x000fe4000000001d */
[----:B------:R-:W-:Y:S02]  /*5140*/  FFMA R30, R12, R45, R30 ;  /* 0x0000002d0c1e7223 */ /* 0x000fe4000000001e */
[----:B---3--:R-:W-:-:S02]  /*5150*/  FFMA R69, R44, R16, R71 ;  /* 0x000000102c457223 */ /* 0x008fc40000000047 */
[----:B------:R-:W-:Y:S02]  /*5160*/  FFMA R28, R16, R45, R28 ;  /* 0x0000002d101c7223 */ /* 0x000fe4000000001c */
[----:B------:R-:W-:Y:S02]  /*5170*/  FFMA R55, R43, R55, R40 ;  /* 0x000000372b377223 */ /* 0x000fe40000000028 */
[----:B----4-:R-:W-:Y:S02]  /*5180*/  FFMA R12, R44, R20, R31 ;  /* 0x000000142c0c7223 */ /* 0x010fe4000000001f */
[----:B------:R-:W-:Y:S02]  /*5190*/  FFMA R20, R20, R45, R41 ;  /* 0x0000002d14147223 */ /* 0x000fe40000000029 */
[C---:B------:R-:W-:Y:S01]  /*51a0*/  FFMA R67, R46.reuse, R13, R67 ;  /* 0x0000000d2e437223 */ /* 0x040fe20000000043 */
[----:B------:R-:W0:Y:S01]  /*51b0*/  LDS.128 R40, [R62+0x5c0] ;  /* 0x0005c0003e287984 */ /* 0x000e220000000c00 */
[----:B------:R-:W-:-:S02]  /*51c0*/  FFMA R69, R46, R17, R69 ;  /* 0x000000112e457223 */ /* 0x000fc40000000045 */
[----:B-----5:R-:W-:Y:S02]  /*51d0*/  FFMA R44, R44, R24, R29 ;  /* 0x000000182c2c7223 */ /* 0x020fe4000000001d */
[-C--:B------:R-:W-:Y:S02]  /*51e0*/  FFMA R13, R13, R47.reuse, R30 ;  /* 0x0000002f0d0d7223 */ /* 0x080fe4000000001e */
[----:B------:R-:W-:Y:S02]  /*51f0*/  FFMA R17, R17, R47, R28 ;  /* 0x0000002f11117223 */ /* 0x000fe4000000001c */
[----:B------:R-:W-:Y:S01]  /*5200*/  FFMA R24, R24, R45, R55 ;  /* 0x0000002d18187223 */ /* 0x000fe20000000037 */
[----:B------:R-:W3:Y:S01]  /*5210*/  LDS.128 R28, [R62+0x7c0] ;  /* 0x0007c0003e1c7984 */ /* 0x000ee20000000c00 */
[CC--:B------:R-:W-:Y:S02]  /*5220*/  FFMA R45, R46.reuse, R21.reuse, R12 ;  /* 0x000000152e2d7223 */ /* 0x0c0fe4000000000c */
[----:B------:R-:W-:Y:S01]  /*5230*/  FFMA R20, R47, R21, R20 ;  /* 0x000000152f147223 */ /* 0x000fe20000000014 */
[----:B------:R-:W4:Y:S01]  /*5240*/  LDS.64 R54, [R63.X8+0x31e0] ;  /* 0x0031e0003f367984 */ /* 0x000f220000008a00 */
[----:B------:R-:W-:-:S02]  /*5250*/  FFMA R21, R46, R25, R44 ;  /* 0x000000192e157223 */ /* 0x000fc4000000002c */
[----:B------:R-:W-:Y:S02]  /*5260*/  FFMA R24, R47, R25, R24 ;  /* 0x000000192f187223 */ /* 0x000fe40000000018 */
[C---:B------:R-:W-:Y:S01]  /*5270*/  FFMA R67, R56.reuse, R14, R67 ;  /* 0x0000000e38437223 */ /* 0x040fe20000000043 */
[----:B------:R-:W-:Y:S01]  /*5280*/  LDS.64 R46, [R63.X8+0x3330] ;  /* 0x003330003f2e7984 */ /* 0x000fe20000008a00 */
[----:B------:R-:W-:Y:S02]  /*5290*/  FFMA R69, R56, R18, R69 ;  /* 0x0000001238457223 */ /* 0x000fe40000000045 */
[-C--:B------:R-:W-:Y:S02]  /*52a0*/  FFMA R14, R14, R57.reuse, R13 ;  /* 0x000000390e0e7223 */ /* 0x080fe4000000000d */
[----:B------:R-:W-:Y:S02]  /*52b0*/  FFMA R18, R18, R57, R17 ;  /* 0x0000003912127223 */ /* 0x000fe40000000011 */
[----:B------:R-:W-:-:S02]  /*52c0*/  FFMA R45, R56, R22, R45 ;  /* 0x00000016382d7223 */ /* 0x000fc4000000002d */
[----:B------:R-:W-:Y:S02]  /*52d0*/  FFMA R12, R56, R26, R21 ;  /* 0x0000001a380c7223 */ /* 0x000fe40000000015 */
[-C--:B------:R-:W-:Y:S02]  /*52e0*/  FFMA R22, R22, R57.reuse, R20 ;  /* 0x0000003916167223 */ /* 0x080fe40000000014 */
[----:B------:R-:W-:Y:S02]  /*52f0*/  FFMA R24, R26, R57, R24 ;  /* 0x000000391a187223 */ /* 0x000fe40000000018 */
[----:B------:R-:W5:Y:S01]  /*5300*/  LDS.64 R56, [R63.X8+0x3250] ;  /* 0x003250003f387984 */ /* 0x000f620000008a00 */
[C---:B-1----:R-:W-:Y:S02]  /*5310*/  FFMA R17, R52.reuse, R15, R67 ;  /* 0x0000000f34117223 */ /* 0x042fe40000000043 */
[----:B------:R-:W-:Y:S02]  /*5320*/  FFMA R16, R15, R53, R14 ;  /* 0x000000350f107223 */ /* 0x000fe4000000000e */
[----:B------:R-:W-:-:S02]  /*5330*/  FFMA R21, R52, R19, R69 ;  /* 0x0000001334157223 */ /* 0x000fc40000000045 */
[----:B------:R-:W-:Y:S02]  /*5340*/  FFMA R20, R19, R53, R18 ;  /* 0x0000003513147223 */ /* 0x000fe40000000012 */
[C---:B------:R-:W-:Y:S02]  /*5350*/  FFMA R67, R52.reuse, R23, R45 ;  /* 0x0000001734437223 */ /* 0x040fe4000000002d */
[----:B------:R-:W-:Y:S01]  /*5360*/  FFMA R69, R52, R27, R12 ;  /* 0x0000001b34457223 */ /* 0x000fe2000000000c */
[----:B------:R-:W-:Y:S01]  /*5370*/  LDS.64 R44, [R63.X8+0x32c0] ;  /* 0x0032c0003f2c7984 */ /* 0x000fe20000008a00 */
[----:B--2---:R-:W-:Y:S02]  /*5380*/  FFMA R71, R32, R48, R17 ;  /* 0x0000003020477223 */ /* 0x004fe40000000011 */
[----:B------:R-:W-:Y:S01]  /*5390*/  FFMA R21, R48, R36, R21 ;  /* 0x0000002430157223 */ /* 0x000fe20000000015 */
[----:B------:R-:W1:Y:S01]  /*53a0*/  LDS.128 R12, [R62+0x1d0] ;  /* 0x0001d0003e0c7984 */ /* 0x000e620000000c00 */
[----:B------:R-:W-:-:S02]  /*53b0*/  FFMA R20, R36, R49, R20 ;  /* 0x0000003124147223 */ /* 0x000fc40000000014 */
[----:B------:R-:W-:Y:S02]  /*53c0*/  FFMA R32, R32, R49, R16 ;  /* 0x0000003120207223 */ /* 0x000fe40000000010 */
[----:B------:R-:W2:Y:S01]  /*53d0*/  LDS.128 R16, [R62+0x3d0] ;  /* 0x0003d0003e107984 */ /* 0x000ea20000000c00 */
[C---:B------:R-:W-:Y:S02]  /*53e0*/  FFMA R73, R50.reuse, R37, R21 ;  /* 0x0000002532497223 */ /* 0x040fe40000000015 */
[----:B------:R-:W-:Y:S02]  /*53f0*/  FFMA R52, R23, R53, R22 ;  /* 0x0000003517347223 */ /* 0x000fe40000000016 */
[----:B------:R-:W-:Y:S02]  /*5400*/  FFMA R37, R37, R51, R20 ;  /* 0x0000003325257223 */ /* 0x000fe40000000014 */
[----:B------:R-:W-:Y:S01]  /*5410*/  FFMA R53, R27, R53, R24 ;  /* 0x000000351b357223 */ /* 0x000fe20000000018 */
[----:B------:R-:W1:Y:S04]  /*5420*/  LDS.128 R20, [R62+0x5d0] ;  /* 0x0005d0003e147984 */ /* 0x000e680000000c00 */
[----:B------:R-:W1:Y:S01]  /*5430*/  LDS.128 R24, [R62+0x7d0] ;  /* 0x0007d0003e187984 */ /* 0x000e620000000c00 */
[----:B------:R-:W-:-:S02]  /*5440*/  FFMA R71, R50, R33, R71 ;  /* 0x0000002132477223 */ /* 0x000fc40000000047 */
[----:B0-----:R-:W-:Y:S02]  /*5450*/  FFMA R67, R48, R40, R67 ;  /* 0x0000002830437223 */ /* 0x001fe40000000043 */
[----:B------:R-:W-:Y:S02]  /*5460*/  FFMA R52, R40, R49, R52 ;  /* 0x0000003128347223 */ /* 0x000fe40000000034 */
[----:B------:R-:W-:Y:S02]  /*5470*/  FFMA R33, R33, R51, R32 ;  /* 0x0000003321217223 */ /* 0x000fe40000000020 */
[----:B---3--:R-:W-:Y:S02]  /*5480*/  FFMA R69, R48, R28, R69 ;  /* 0x0000001c30457223 */ /* 0x008fe40000000045 */
[----:B------:R-:W-:Y:S02]  /*5490*/  FFMA R28, R28, R49, R53 ;  /* 0x000000311c1c7223 */ /* 0x000fe40000000035 */
[----:B------:R-:W-:Y:S01]  /*54a0*/  FFMA R67, R50, R41, R67 ;  /* 0x0000002932437223 */ /* 0x000fe20000000043 */
[----:B------:R-:W-:Y:S01]  /*54b0*/  LDS.64 R48, [R63.X8+0x3480] ;  /* 0x003480003f307984 */ /* 0x000fe20000008a00 */
[----:B----4-:R-:W-:-:S02]  /*54c0*/  FFMA R71, R54, R34, R71 ;  /* 0x0000002236477223 */ /* 0x010fc40000000047 */
[C---:B------:R-:W-:Y:S02]  /*54d0*/  FFMA R41, R51.reuse, R41, R52 ;  /* 0x0000002933297223 */ /* 0x040fe40000000034 */
[----:B------:R-:W-:Y:S01]  /*54e0*/  FFMA R69, R50, R29, R69 ;  /* 0x0000001d32457223 */ /* 0x000fe20000000045 */
[----:B------:R-:W0:Y:S01]  /*54f0*/  LDS.64 R52, [R63.X8+0x33a0] ;  /* 0x0033a0003f347984 */ /* 0x000e220000008a00 */
[----:B------:R-:W-:Y:S02]  /*5500*/  FFMA R34, R34, R55, R33 ;  /* 0x0000003722227223 */ /* 0x000fe40000000021 */
[----:B------:R-:W-:Y:S02]  /*5510*/  FFMA R28, R51, R29, R28 ;  /* 0x0000001d331c7223 */ /* 0x000fe4000000001c */
[----:B------:R-:W-:Y:S01]  /*5520*/  FFMA R73, R54, R38, R73 ;  /* 0x0000002636497223 */ /* 0x000fe20000000049 */
[----:B------:R-:W-:Y:S01]  /*5530*/  LDS.64 R50, [R63.X8+0x34f0] ;  /* 0x0034f0003f327984 */ /* 0x000fe20000008a00 */
[----:B------:R-:W-:-:S02]  /*5540*/  FFMA R38, R38, R55, R37 ;  /* 0x0000003726267223 */ /* 0x000fc40000000025 */
[C---:B------:R-:W-:Y:S02]  /*5550*/  FFMA R29, R54.reuse, R42, R67 ;  /* 0x0000002a361d7223 */ /* 0x040fe40000000043 */
[----:B------:R-:W-:Y:S02]  /*5560*/  FFMA R69, R54, R30, R69 ;  /* 0x0000001e36457223 */ /* 0x000fe40000000045 */
[----:B-----5:R-:W-:Y:S02]  /*5570*/  FFMA R71, R56, R35, R71 ;  /* 0x0000002338477223 */ /* 0x020fe40000000047 */
[----:B------:R-:W-:Y:S02]  /*5580*/  FFMA R34, R35, R57, R34 ;  /* 0x0000003923227223 */ /* 0x000fe40000000022 */
[-C--:B------:R-:W-:Y:S02]  /*5590*/  FFMA R42, R42, R55.reuse, R41 ;  /* 0x000000372a2a7223 */ /* 0x080fe40000000029 */
[----:B------:R-:W-:-:S02]  /*55a0*/  FFMA R30, R30, R55, R28 ;  /* 0x000000371e1e7223 */ /* 0x000fc4000000001c */
[----:B------:R-:W3:Y:S01]  /*55b0*/  LDS.64 R54, [R63.X8+0x3410] ;  /* 0x003410003f367984 */ /* 0x000ee20000008a00 */
[----:B------:R-:W-:Y:S02]  /*55c0*/  FFMA R73, R56, R39, R73 ;  /* 0x0000002738497223 */ /* 0x000fe40000000049 */
[----:B------:R-:W-:Y:S02]  /*55d0*/  FFMA R28, R39, R57, R38 ;  /* 0x00000039271c7223 */ /* 0x000fe40000000026 */
[C---:B-1----:R-:W-:Y:S01]  /*55e0*/  FFMA R67, R12.reuse, R44, R71 ;  /* 0x0000002c0c437223 */ /* 0x042fe20000000047 */
[----:B------:R-:W1:Y:S01]  /*55f0*/  LDS.128 R36, [R62+0x1e0] ;  /* 0x0001e0003e247984 */ /* 0x000e620000000c00 */
[----:B------:R-:W-:Y:S02]  /*5600*/  FFMA R12, R12, R45, R34 ;  /* 0x0000002d0c0c7223 */ /* 0x000fe40000000022 */
[C---:B------:R-:W-:Y:S01]  /*5610*/  FFMA R29, R56.reuse, R43, R29 ;  /* 0x0000002b381d7223 */ /* 0x040fe2000000001d */
[----:B------:R-:W4:Y:S01]  /*5620*/  LDS.128 R32, [R62+0x3e0] ;  /* 0x0003e0003e207984 */ /* 0x000f220000000c00 */
[----:B------:R-:W-:-:S02]  /*5630*/  FFMA R41, R56, R31, R69 ;  /* 0x0000001f38297223 */ /* 0x000fc40000000045 */
[----:B------:R-:W-:Y:S02]  /*5640*/  FFMA R42, R43, R57, R42 ;  /* 0x000000392b2a7223 */ /* 0x000fe4000000002a */
[----:B--2---:R-:W-:Y:S02]  /*5650*/  FFMA R73, R44, R16, R73 ;  /* 0x000000102c497223 */ /* 0x004fe40000000049 */
[----:B------:R-:W-:Y:S02]  /*5660*/  FFMA R28, R16, R45, R28 ;  /* 0x0000002d101c7223 */ /* 0x000fe4000000001c */
[C---:B------:R-:W-:Y:S02]  /*5670*/  FFMA R67, R46.reuse, R13, R67 ;  /* 0x0000000d2e437223 */ /* 0x040fe40000000043 */
[----:B------:R-:W-:Y:S02]  /*5680*/  FFMA R12, R13, R47, R12 ;  /* 0x0000002f0d0c7223 */ /* 0x000fe4000000000c */
[----:B------:R-:W-:-:S02]  /*5690*/  FFMA R13, R46, R17, R73 ;  /* 0x000000112e0d7223 */ /* 0x000fc40000000049 */
[----:B------:R-:W-:Y:S02]  /*56a0*/  FFMA R16, R44, R20, R29 ;  /* 0x000000142c107223 */ /* 0x000fe4000000001d */
[----:B------:R-:W-:Y:S02]  /*56b0*/  FFMA R57, R31, R57, R30 ;  /* 0x000000391f397223 */ /* 0x000fe4000000001e */
[----:B------:R-:W-:Y:S02]  /*56c0*/  FFMA R17, R17, R47, R28 ;  /* 0x0000002f11117223 */ /* 0x000fe4000000001c */
[----:B------:R-:W-:Y:S01]  /*56d0*/  FFMA R20, R20, R45, R42 ;  /* 0x0000002d14147223 */ /* 0x000fe2000000002a */
[----:B------:R-:W2:Y:S01]  /*56e0*/  LDS.128 R28, [R62+0x5e0] ;  /* 0x0005e0003e1c7984 */ /* 0x000ea20000000c00 */
[----:B------:R-:W-:-:S03]  /*56f0*/  FFMA R44, R44, R24, R41 ;  /* 0x000000182c2c7223 */ /* 0x000fc60000000029 */
[----:B------:R-:W5:Y:S01]  /*5700*/  LDS.128 R40, [R62+0x7e0] ;  /* 0x0007e0003e287984 */ /* 0x000f620000000c00 */
[----:B------:R-:W-:Y:S02]  /*5710*/  FFMA R24, R24, R45, R57 ;  /* 0x0000002d18187223 */ /* 0x000fe40000000039 */
[CC--:B------:R-:W-:Y:S02]  /*5720*/  FFMA R57, R46.reuse, R21.reuse, R16 ;  /* 0x000000152e397223 */ /* 0x0c0fe40000000010 */
[----:B------:R-:W-:Y:S02]  /*5730*/  FFMA R20, R47, R21, R20 ;  /* 0x000000152f147223 */ /* 0x000fe40000000014 */
[----:B------:R-:W-:Y:S02]  /*5740*/  FFMA R21, R46, R25, R44 ;  /* 0x000000192e157223 */ /* 0x000fe4000000002c */
[C---:B0-----:R-:W-:Y:S01]  /*5750*/  FFMA R13, R52.reuse, R18, R13 ;  /* 0x00000012340d7223 */ /* 0x041fe2000000000d */
[----:B------:R-:W0:Y:S01]  /*5760*/  LDS.64 R44, [R63.X8+0x3560] ;  /* 0x003560003f2c7984 */ /* 0x000e220000008a00 */
[----:B------:R-:W-:-:S02]  /*5770*/  FFMA R67, R52, R14, R67 ;  /* 0x0000000e34437223 */ /* 0x000fc40000000043 */
[-C--:B------:R-:W-:Y:S02]  /*5780*/  FFMA R12, R14, R53.reuse, R12 ;  /* 0x000000350e0c7223 */ /* 0x080fe4000000000c */
[----:B------:R-:W-:Y:S02]  /*5790*/  FFMA R18, R18, R53, R17 ;  /* 0x0000003512127223 */ /* 0x000fe40000000011 */
[----:B------:R-:W-:Y:S02]  /*57a0*/  FFMA R24, R47, R25, R24 ;  /* 0x000000192f187223 */ /* 0x000fe40000000018 */
[C---:B------:R-:W-:Y:S01]  /*57b0*/  FFMA R57, R52.reuse, R22, R57 ;  /* 0x0000001634397223 */ /* 0x040fe20000000039 */
[----:B------:R-:W0:Y:S01]  /*57c0*/  LDS.64 R46, [R63.X8+0x35d0] ;  /* 0x0035d0003f2e7984 */ /* 0x000e220000008a00 */
[----:B------:R-:W-:Y:S02]  /*57d0*/  FFMA R52, R52, R26, R21 ;  /* 0x0000001a34347223 */ /* 0x000fe40000000015 */
[----:B------:R-:W-:-:S02]  /*57e0*/  FFMA R56, R22, R53, R20 ;  /* 0x0000003516387223 */ /* 0x000fc40000000014 */
[C---:B---3--:R-:W-:Y:S02]  /*57f0*/  FFMA R21, R54.reuse, R15, R67 ;  /* 0x0000000f36157223 */ /* 0x048fe40000000043 */
[----:B------:R-:W-:Y:S02]  /*5800*/  FFMA R20, R15, R55, R12 ;  /* 0x000000370f147223 */ /* 0x000fe4000000000c */
[----:B------:R-:W-:Y:S02]  /*5810*/  FFMA R25, R54, R19, R13 ;  /* 0x0000001336197223 */ /* 0x000fe4000000000d */
[----:B------:R-:W-:Y:S01]  /*5820*/  FFMA R22, R19, R55, R18 ;  /* 0x0000003713167223 */ /* 0x000fe20000000012 */
[----:B------:R-:W-:Y:S01]  /*5830*/  LDS.128 R12, [R62+0x1f0] ;  /* 0x0001f0003e0c7984 */ /* 0x000fe20000000c00 */
[----:B------:R-:W-:Y:S02]  /*5840*/  FFMA R24, R26, R53, R24 ;  /* 0x000000351a187223 */ /* 0x000fe40000000018 */
[C---:B------:R-:W-:Y:S01]  /*5850*/  FFMA R67, R54.reuse, R23, R57 ;  /* 0x0000001736437223 */ /* 0x040fe20000000039 */
[----:B------:R-:W-:Y:S01]  /*5860*/  LDS.128 R16, [R62+0x3f0] ;  /* 0x0003f0003e107984 */ /* 0x000fe20000000c00 */
[----:B------:R-:W-:-:S02]  /*5870*/  FFMA R57, R54, R27, R52 ;  /* 0x0000001b36397223 */ /* 0x000fc40000000034 */
[----:B-1----:R-:W-:Y:S01]  /*5880*/  FFMA R69, R36, R48, R21 ;  /* 0x0000003024457223 */ /* 0x002fe20000000015 */
[----:B------:R-:W1:Y:S01]  /*5890*/  LDS.64 R52, [R63.X8+0x3640] ;  /* 0x003640003f347984 */ /* 0x000e620000008a00 */
[----:B----4-:R-:W-:Y:S02]  /*58a0*/  FFMA R68, R48, R32, R25 ;  /* 0x0000002030447223 */ /* 0x010fe40000000019 */
[----:B------:R-:W-:Y:S02]  /*58b0*/  FFMA R56, R23, R55, R56 ;  /* 0x0000003717387223 */ /* 0x000fe40000000038 */
[-C--:B------:R-:W-:Y:S02]  /*58c0*/  FFMA R36, R36, R49.reuse, R20 ;  /* 0x0000003124247223 */ /* 0x080fe40000000014 */
[----:B------:R-:W-:Y:S02]  /*58d0*/  FFMA R32, R32, R49, R22 ;  /* 0x0000003120207223 */ /* 0x000fe40000000016 */
[----:B------:R-:W-:Y:S01]  /*58e0*/  FFMA R66, R27, R55, R24 ;  /* 0x000000371b427223 */ /* 0x000fe20000000018 */
[----:B------:R-:W3:Y:S01]  /*58f0*/  LDS.128 R20, [R62+0x5f0] ;  /* 0x0005f0003e147984 */ /* 0x000ee20000000c00 */
[----:B------:R-:W-:-:S03]  /*5900*/  FFMA R69, R50, R37, R69 ;  /* 0x0000002532457223 */ /* 0x000fc60000000045 */
[----:B------:R-:W4:Y:S01]  /*5910*/  LDS.128 R24, [R62+0x7f0] ;  /* 0x0007f0003e187984 */ /* 0x000f220000000c00 */
[----:B------:R-:W-:-:S03]  /*5920*/  FFMA R36, R37, R51, R36 ;  /* 0x0000003325247223 */ /* 0x000fc60000000024 */
[----:B------:R-:W1:Y:S01]  /*5930*/  LDS.64 R54, [R63.X8+0x36b0] ;  /* 0x0036b0003f367984 */ /* 0x000e620000008a00 */
[----:B------:R-:W-:Y:S02]  /*5940*/  FFMA R37, R50, R33, R68 ;  /* 0x0000002132257223 */ /* 0x000fe40000000044 */
[----:B--2---:R-:W-:Y:S02]  /*5950*/  FFMA R67, R48, R28, R67 ;  /* 0x0000001c30437223 */ /* 0x004fe40000000043 */
[----:B------:R-:W-:Y:S02]  /*5960*/  FFMA R56, R28, R49, R56 ;  /* 0x000000311c387223 */ /* 0x000fe40000000038 */
[----:B-----5:R-:W-:Y:S02]  /*5970*/  FFMA R57, R48, R40, R57 ;  /* 0x0000002830397223 */ /* 0x020fe40000000039 */
[----:B------:R-:W-:Y:S02]  /*5980*/  FFMA R68, R33, R51, R32 ;  /* 0x0000003321447223 */ /* 0x000fe40000000020 */
[----:B------:R-:W2:Y:S01]  /*5990*/  LDS.64 R32, [R63.X8+0x3720] ;  /* 0x003720003f207984 */ /* 0x000ea20000008a00 */
[----:B------:R-:W-:-:S02]  /*59a0*/  FFMA R67, R50, R29, R67 ;  /* 0x0000001d32437223 */ /* 0x000fc40000000043 */
[C---:B------:R-:W-:Y:S02]  /*59b0*/  FFMA R28, R51.reuse, R29, R56 ;  /* 0x0000001d331c7223 */ /* 0x040fe40000000038 */
[----:B------:R-:W-:Y:S02]  /*59c0*/  FFMA R29, R50, R41, R57 ;  /* 0x00000029321d7223 */ /* 0x000fe40000000039 */
[----:B------:R-:W5:Y:S01]  /*59d0*/  LDS.64 R56, [R63.X8+0x3790] ;  /* 0x003790003f387984 */ /* 0x000f620000008a00 */
[----:B------:R-:W-:Y:S02]  /*59e0*/  FFMA R66, R40, R49, R66 ;  /* 0x0000003128427223 */ /* 0x000fe40000000042 */
[----:B0-----:R-:W-:Y:S02]  /*59f0*/  FFMA R69, R44, R38, R69 ;  /* 0x000000262c457223 */ /* 0x001fe40000000045 */
[----:B------:R-:W-:Y:S02]  /*5a00*/  FFMA R66, R51, R41, R66 ;  /* 0x0000002933427223 */ /* 0x000fe40000000042 */
[----:B------:R-:W-:-:S02]  /*5a10*/  FFMA R36, R38, R45, R36 ;  /* 0x0000002d26247223 */ /* 0x000fc40000000024 */
[----:B------:R-:W-:Y:S02]  /*5a20*/  FFMA R37, R44, R34, R37 ;  /* 0x000000222c257223 */ /* 0x000fe40000000025 */
[-C--:B------:R-:W-:Y:S02]  /*5a30*/  FFMA R68, R34, R45.reuse, R68 ;  /* 0x0000002d22447223 */ /* 0x080fe40000000044 */
[----:B------:R-:W-:Y:S02]  /*5a40*/  FFMA R67, R44, R30, R67 ;  /* 0x0000001e2c437223 */ /* 0x000fe40000000043 */
[-C--:B------:R-:W-:Y:S01]  /*5a50*/  FFMA R28, R30, R45.reuse, R28 ;  /* 0x0000002d1e1c7223 */ /* 0x080fe2000000001c */
[----:B------:R-:W-:Y:S01]  /*5a60*/  IADD3 R61, R61, 0x1, RZ ;  /* 0x000000013d3d7810 */ /* 0x000fe20007ffe0ff */
[----:B------:R-:W-:Y:S02]  /*5a70*/  FFMA R29, R44, R42, R29 ;  /* 0x0000002a2c1d7223 */ /* 0x000fe4000000001d */
[----:B------:R-:W-:-:S02]  /*5a80*/  FFMA R66, R42, R45, R66 ;  /* 0x0000002d2a427223 */ /* 0x000fc40000000042 */
[C---:B------:R-:W-:Y:S02]  /*5a90*/  FFMA R69, R46.reuse, R39, R69 ;  /* 0x000000272e457223 */ /* 0x040fe40000000045 */
[----:B------:R-:W-:Y:S02]  /*5aa0*/  FFMA R36, R39, R47, R36 ;  /* 0x0000002f27247223 */ /* 0x000fe40000000024 */
[C---:B------:R-:W-:Y:S02]  /*5ab0*/  FFMA R37, R46.reuse, R35, R37 ;  /* 0x000000232e257223 */ /* 0x040fe40000000025 */
[----:B------:R-:W-:Y:S02]  /*5ac0*/  FFMA R68, R35, R47, R68 ;  /* 0x0000002f23447223 */ /* 0x000fe40000000044 */
[C---:B------:R-:W-:Y:S02]  /*5ad0*/  FFMA R67, R46.reuse, R31, R67 ;  /* 0x0000001f2e437223 */ /* 0x040fe40000000043 */
[----:B------:R-:W-:Y:S01]  /*5ae0*/  FFMA R28, R31, R47, R28 ;  /* 0x0000002f1f1c7223 */ /* 0x000fe2000000001c */
[----:B------:R-:W-:Y:S01]  /*5af0*/  ISETP.GE.U32.AND P1, PT, R61, 0x2, PT ;  /* 0x000000023d00780c */ /* 0x000fe20003f26070 */
[----:B------:R-:W-:-:S02]  /*5b00*/  FFMA R29, R46, R43, R29 ;  /* 0x0000002b2e1d7223 */ /* 0x000fc4000000001d */
[----:B------:R-:W-:Y:S02]  /*5b10*/  FFMA R66, R43, R47, R66 ;  /* 0x0000002f2b427223 */ /* 0x000fe40000000042 */
[C---:B-1----:R-:W-:Y:S02]  /*5b20*/  FFMA R69, R12.reuse, R52, R69 ;  /* 0x000000340c457223 */ /* 0x042fe40000000045 */
[-C--:B------:R-:W-:Y:S02]  /*5b30*/  FFMA R36, R12, R53.reuse, R36 ;  /* 0x000000350c247223 */ /* 0x080fe40000000024 */
[----:B------:R-:W-:Y:S02]  /*5b40*/  FFMA R37, R52, R16, R37 ;  /* 0x0000001034257223 */ /* 0x000fe40000000025 */
[----:B------:R-:W-:Y:S02]  /*5b50*/  FFMA R68, R16, R53, R68 ;  /* 0x0000003510447223 */ /* 0x000fe40000000044 */
[----:B---3--:R-:W-:-:S02]  /*5b60*/  FFMA R67, R52, R20, R67 ;  /* 0x0000001434437223 */ /* 0x008fc40000000043 */
[-C--:B------:R-:W-:Y:S02]  /*5b70*/  FFMA R28, R20, R53.reuse, R28 ;  /* 0x00000035141c7223 */ /* 0x080fe4000000001c */
[----:B----4-:R-:W-:Y:S02]  /*5b80*/  FFMA R29, R52, R24, R29 ;  /* 0x00000018341d7223 */ /* 0x010fe4000000001d */
[----:B------:R-:W-:Y:S02]  /*5b90*/  FFMA R66, R24, R53, R66 ;  /* 0x0000003518427223 */ /* 0x000fe40000000042 */
[C---:B------:R-:W-:Y:S02]  /*5ba0*/  FFMA R69, R54.reuse, R13, R69 ;  /* 0x0000000d36457223 */ /* 0x040fe40000000045 */
[----:B------:R-:W-:Y:S02]  /*5bb0*/  FFMA R36, R13, R55, R36 ;  /* 0x000000370d247223 */ /* 0x000fe40000000024 */
[----:B------:R-:W-:-:S02]  /*5bc0*/  FFMA R37, R54, R17, R37 ;  /* 0x0000001136257223 */ /* 0x000fc40000000025 */
[----:B------:R-:W-:Y:S02]  /*5bd0*/  FFMA R68, R17, R55, R68 ;  /* 0x0000003711447223 */ /* 0x000fe40000000044 */
[CC--:B------:R-:W-:Y:S02]  /*5be0*/  FFMA R67, R54.reuse, R21.reuse, R67 ;  /* 0x0000001536437223 */ /* 0x0c0fe40000000043 */
[C---:B------:R-:W-:Y:S02]  /*5bf0*/  FFMA R28, R55.reuse, R21, R28 ;  /* 0x00000015371c7223 */ /* 0x040fe4000000001c */
[-C--:B------:R-:W-:Y:S02]  /*5c00*/  FFMA R29, R54, R25.reuse, R29 ;  /* 0x00000019361d7223 */ /* 0x080fe4000000001d */
[----:B------:R-:W-:Y:S02]  /*5c10*/  FFMA R66, R55, R25, R66 ;  /* 0x0000001937427223 */ /* 0x000fe40000000042 */
[----:B--2---:R-:W-:-:S02]  /*5c20*/  FFMA R69, R32, R14, R69 ;  /* 0x0000000e20457223 */ /* 0x004fc40000000045 */
[-C--:B------:R-:W-:Y:S02]  /*5c30*/  FFMA R36, R14, R33.reuse, R36 ;  /* 0x000000210e247223 */ /* 0x080fe40000000024 */
[----:B------:R-:W-:Y:S02]  /*5c40*/  FFMA R37, R32, R18, R37 ;  /* 0x0000001220257223 */ /* 0x000fe40000000025 */
[-C--:B------:R-:W-:Y:S02]  /*5c50*/  FFMA R68, R18, R33.reuse, R68 ;  /* 0x0000002112447223 */ /* 0x080fe40000000044 */
[----:B------:R-:W-:Y:S02]  /*5c60*/  FFMA R67, R32, R22, R67 ;  /* 0x0000001620437223 */ /* 0x000fe40000000043 */
[----:B------:R-:W-:Y:S02]  /*5c70*/  FFMA R28, R22, R33, R28 ;  /* 0x00000021161c7223 */ /* 0x000fe4000000001c */
[----:B------:R-:W-:-:S02]  /*5c80*/  FFMA R29, R32, R26, R29 ;  /* 0x0000001a201d7223 */ /* 0x000fc4000000001d */
[----:B------:R-:W-:Y:S02]  /*5c90*/  FFMA R66, R26, R33, R66 ;  /* 0x000000211a427223 */ /* 0x000fe40000000042 */
[C---:B-----5:R-:W-:Y:S02]  /*5ca0*/  FFMA R46, R56.reuse, R15, R69 ;  /* 0x0000000f382e7223 */ /* 0x060fe40000000045 */
[----:B------:R-:W-:Y:S02]  /*5cb0*/  FFMA R47, R15, R57, R36 ;  /* 0x000000390f2f7223 */ /* 0x000fe40000000024 */
[C---:B------:R-:W-:Y:S02]  /*5cc0*/  FFMA R14, R56.reuse, R19, R37 ;  /* 0x00000013380e7223 */ /* 0x040fe40000000025 */
[----:B------:R-:W-:Y:S02]  /*5cd0*/  FFMA R15, R19, R57, R68 ;  /* 0x00000039130f7223 */ /* 0x000fe40000000044 */
[----:B------:R-:W-:-:S02]  /*5ce0*/  FFMA R12, R56, R23, R67 ;  /* 0x00000017380c7223 */ /* 0x000fc40000000043 */
[----:B------:R-:W-:Y:S02]  /*5cf0*/  FFMA R13, R23, R57, R28 ;  /* 0x00000039170d7223 */ /* 0x000fe4000000001c */
[----:B------:R-:W-:Y:S02]  /*5d00*/  FFMA R56, R56, R27, R29 ;  /* 0x0000001b38387223 */ /* 0x000fe4000000001d */
[----:B------:R-:W-:Y:S01]  /*5d10*/  FFMA R57, R27, R57, R66 ;  /* 0x000000391b397223 */ /* 0x000fe20000000042 */
[----:B------:R-:W-:Y:S01]  /*5d20*/  @P1 CALL.REL.NOINC `(.L_x_0) ;  /* 0x0000001000001944 */ /* 0x000fe20003c00000 */
[----:B------:R-:W-:Y:S05]  /*5d30*/  BRA `(.L_x_1) ;  /* 0xffffa6c000007947 */ /* 0x000fea000383ffff */
.L_x_0:
[----:B------:R-:W0:Y:S01]  /*5d40*/  S2R R5, SR_CTAID.X ;  /* 0x0000000000057919 */ /* 0x000e220000002500 */
[----:B------:R-:W-:Y:S01]  /*5d50*/  HFMA2.MMA R4, -RZ, RZ, 0, 0 ;  /* 0x00000000ff047435 */ /* 0x000fe200000001ff */
[----:B------:R-:W-:Y:S02]  /*5d60*/  MOV R6, RZ ;  /* 0x000000ff00067202 */ /* 0x000fe40000000f00 */
[----:B------:R-:W1:Y:S01]  /*5d70*/  S2R R7, SR_TID.X ;  /* 0x0000000000077919 */ /* 0x000e620000002100 */
[----:B------:R-:W-:-:S02]  /*5d80*/  FMNMX R47, RZ, R47, !PT ;  /* 0x0000002fff2f7209 */ /* 0x000fc40007800000 */
[----:B------:R-:W-:Y:S02]  /*5d90*/  FMNMX R15, RZ, R15, !PT ;  /* 0x0000000fff0f7209 */ /* 0x000fe40007800000 */
[----:B------:R-:W-:Y:S02]  /*5da0*/  FMNMX R13, RZ, R13, !PT ;  /* 0x0000000dff0d7209 */ /* 0x000fe40007800000 */
[----:B------:R-:W-:Y:S02]  /*5db0*/  FMNMX R11, RZ, R56, !PT ;  /* 0x00000038ff0b7209 */ /* 0x000fe40007800000 */
[----:B------:R-:W-:Y:S01]  /*5dc0*/  FMNMX R57, RZ, R57, !PT ;  /* 0x00000039ff397209 */ /* 0x000fe20007800000 */
[----:B0-----:R-:W-:-:S04]  /*5dd0*/  IMAD.HI R0, R5, -0x6db6db6d, R4 ;  /* 0x9249249305007827 */ /* 0x001fc800078e0204 */
[----:B-1----:R-:W-:Y:S01]  /*5de0*/  IMAD.HI R4, R7, -0x6db6db6d, R6 ;  /* 0x9249249307047827 */ /* 0x002fe200078e0206 */
[----:B------:R-:W-:-:S04]  /*5df0*/  SHF.R.U32.HI R3, RZ, 0x1f, R0 ;  /* 0x0000001fff037819 */ /* 0x000fc80000011600 */
[----:B------:R-:W-:Y:S02]  /*5e00*/  SHF.R.U32.HI R9, RZ, 0x1f, R4 ;  /* 0x0000001fff097819 */ /* 0x000fe40000011604 */
[----:B------:R-:W-:Y:S02]  /*5e10*/  LEA.HI.SX32 R3, R0, R3, 0x1e ;  /* 0x0000000300037211 */ /* 0x000fe400078ff2ff */
[----:B------:R-:W-:Y:S02]  /*5e20*/  LEA.HI.SX32 R6, R4, R9, 0x1d ;  /* 0x0000000904067211 */ /* 0x000fe400078feaff */
[----:B------:R-:W-:Y:S02]  /*5e30*/  FMNMX R9, RZ, R12, !PT ;  /* 0x0000000cff097209 */ /* 0x000fe40007800000 */
[C---:B------:R-:W-:Y:S01]  /*5e40*/  LEA R0, R3.reuse, R6, 0x4 ;  /* 0x0000000603007211 */ /* 0x040fe200078e20ff */
[----:B------:R-:W-:Y:S01]  /*5e50*/  IMAD R3, R3, -0x7, R5 ;  /* 0xfffffff903037824 */ /* 0x000fe200078e0205 */
[----:B------:R-:W-:Y:S01]  /*5e60*/  FMNMX R5, RZ, R46, !PT ;  /* 0x0000002eff057209 */ /* 0x000fe20007800000 */
[----:B------:R-:W-:-:S02]  /*5e70*/  IMAD R7, R6, -0xe, R7 ;  /* 0xfffffff206077824 */ /* 0x000fc400078e0207 */
[----:B------:R-:W-:-:S04]  /*5e80*/  IMAD R0, R0, 0x1c, R3 ;  /* 0x0000001c00007824 */ /* 0x000fc800078e0203 */
[----:B------:R-:W-:Y:S01]  /*5e90*/  IMAD R0, R0, 0xe, R7 ;  /* 0x0000000e00007824 */ /* 0x000fe200078e0207 */
[----:B------:R-:W-:-:S04]  /*5ea0*/  FMNMX R7, RZ, R14, !PT ;  /* 0x0000000eff077209 */ /* 0x000fc80007800000 */
[----:B------:R-:W-:-:S05]  /*5eb0*/  SHF.L.U32 R3, R0, 0x1, RZ ;  /* 0x0000000100037819 */ /* 0x000fca00000006ff */
[----:B------:R-:W-:-:S05]  /*5ec0*/  IMAD.WIDE R2, R3, R2, c[0x0][0x170] ;  /* 0x00005c0003027625 */ /* 0x000fca00078e0202 */
[----:B------:R-:W-:Y:S04]  /*5ed0*/  STG.E [R2.64], R5 ;  /* 0x0000000502007986 */ /* 0x000fe8000c101904 */
[----:B------:R-:W-:Y:S04]  /*5ee0*/  STG.E [R2.64+0x4], R47 ;  /* 0x0000042f02007986 */ /* 0x000fe8000c101904 */
[----:B------:R-:W-:Y:S04]  /*5ef0*/  STG.E [R2.64+0x310], R7 ;  /* 0x0003100702007986 */ /* 0x000fe8000c101904 */
[----:B------:R-:W-:Y:S04]  /*5f00*/  STG.E [R2.64+0x314], R15 ;  /* 0x0003140f02007986 */ /* 0x000fe8000c101904 */
[----:B------:R-:W-:Y:S04]  /*5f10*/  STG.E [R2.64+0x620], R9 ;  /* 0x0006200902007986 */ /* 0x000fe8000c101904 */
[----:B------:R-:W-:Y:S04]  /*5f20*/  STG.E [R2.64+0x624], R13 ;  /* 0x0006240d02007986 */ /* 0x000fe8000c101904 */
[----:B------:R-:W-:Y:S04]  /*5f30*/  STG.E [R2.64+0x930], R11 ;  /* 0x0009300b02007986 */ /* 0x000fe8000c101904 */
[----:B------:R-:W-:Y:S01]  /*5f40*/  STG.E [R2.64+0x934], R57 ;  /* 0x0009343902007986 */ /* 0x000fe2000c101904 */
[----:B------:R-:W-:Y:S05]  /*5f50*/  EXIT ;  /* 0x000000000000794d */ /* 0x000fea0003800000 */
.L_x_2:
[----:B------:R-:W-:-:S00]  /*5f60*/  BRA `(.L_x_2) ;  /* 0xfffffff000007947 */ /* 0x000fc0000383ffff */
[----:B------:R-:W-:-:S00]  /*5f70*/  NOP ;  /* 0x0000000000007918 */ /* 0x000fc00000000000 */
        /* <DEDUP_REMOVED lines=8> */
.L_x_3:


//--------------------- .nv.shared.candidate0     --------------------------
	.section	.nv.shared.candidate0,"aw",@nobits
	.align	4
.nv.shared.candidate0:
	.zero		47104
